//
// Generated by NVIDIA NVVM Compiler
//
// Compiler Build ID: CL-36424714
// Cuda compilation tools, release 13.0, V13.0.88
// Based on NVVM 20.0.0
//

.version 9.0
.target sm_100
.address_size 64

	// .globl	_Z23initializeWeightsKernelPfim
.global .align 4 .b8 precalc_xorwow_matrix[102400];
.global .align 4 .b8 precalc_xorwow_offset_matrix[102400];
.global .align 4 .b8 mrg32k3aM1[2304];
.global .align 4 .b8 mrg32k3aM2[2304];
.global .align 4 .b8 mrg32k3aM1SubSeq[2016];
.global .align 4 .b8 mrg32k3aM2SubSeq[2016];
.global .align 4 .b8 mrg32k3aM1Seq[2304];
.global .align 4 .b8 mrg32k3aM2Seq[2304];
.const .align 8 .b8 __cr_lgamma_table[72];
.global .align 1 .b8 _ZN34_INTERNAL_d4c0db86_4_k_cu_742f6f614cuda3std3__45__cpo5beginE[1];
.global .align 1 .b8 _ZN34_INTERNAL_d4c0db86_4_k_cu_742f6f614cuda3std3__45__cpo3endE[1];
.global .align 1 .b8 _ZN34_INTERNAL_d4c0db86_4_k_cu_742f6f614cuda3std3__45__cpo6cbeginE[1];
.global .align 1 .b8 _ZN34_INTERNAL_d4c0db86_4_k_cu_742f6f614cuda3std3__45__cpo4cendE[1];
.global .align 1 .b8 _ZN34_INTERNAL_d4c0db86_4_k_cu_742f6f614cuda3std3__45__cpo6rbeginE[1];
.global .align 1 .b8 _ZN34_INTERNAL_d4c0db86_4_k_cu_742f6f614cuda3std3__45__cpo4rendE[1];
.global .align 1 .b8 _ZN34_INTERNAL_d4c0db86_4_k_cu_742f6f614cuda3std3__45__cpo7crbeginE[1];
.global .align 1 .b8 _ZN34_INTERNAL_d4c0db86_4_k_cu_742f6f614cuda3std3__45__cpo5crendE[1];
.global .align 1 .b8 _ZN34_INTERNAL_d4c0db86_4_k_cu_742f6f614cuda3std3__436_GLOBAL__N__d4c0db86_4_k_cu_742f6f616ignoreE[1];
.global .align 1 .b8 _ZN34_INTERNAL_d4c0db86_4_k_cu_742f6f614cuda3std3__419piecewise_constructE[1];
.global .align 1 .b8 _ZN34_INTERNAL_d4c0db86_4_k_cu_742f6f614cuda3std3__48in_placeE[1];
.global .align 1 .b8 _ZN34_INTERNAL_d4c0db86_4_k_cu_742f6f614cuda3std3__420unreachable_sentinelE[1];
.global .align 1 .b8 _ZN34_INTERNAL_d4c0db86_4_k_cu_742f6f614cuda3std3__47nulloptE[1];
.global .align 1 .b8 _ZN34_INTERNAL_d4c0db86_4_k_cu_742f6f614cuda3std3__48unexpectE[1];
.global .align 1 .b8 _ZN34_INTERNAL_d4c0db86_4_k_cu_742f6f614cuda3std6ranges3__45__cpo4swapE[1];
.global .align 1 .b8 _ZN34_INTERNAL_d4c0db86_4_k_cu_742f6f614cuda3std6ranges3__45__cpo9iter_moveE[1];
.global .align 1 .b8 _ZN34_INTERNAL_d4c0db86_4_k_cu_742f6f614cuda3std6ranges3__45__cpo5beginE[1];
.global .align 1 .b8 _ZN34_INTERNAL_d4c0db86_4_k_cu_742f6f614cuda3std6ranges3__45__cpo3endE[1];
.global .align 1 .b8 _ZN34_INTERNAL_d4c0db86_4_k_cu_742f6f614cuda3std6ranges3__45__cpo6cbeginE[1];
.global .align 1 .b8 _ZN34_INTERNAL_d4c0db86_4_k_cu_742f6f614cuda3std6ranges3__45__cpo4cendE[1];
.global .align 1 .b8 _ZN34_INTERNAL_d4c0db86_4_k_cu_742f6f614cuda3std6ranges3__45__cpo7advanceE[1];
.global .align 1 .b8 _ZN34_INTERNAL_d4c0db86_4_k_cu_742f6f614cuda3std6ranges3__45__cpo9iter_swapE[1];
.global .align 1 .b8 _ZN34_INTERNAL_d4c0db86_4_k_cu_742f6f614cuda3std6ranges3__45__cpo4nextE[1];
.global .align 1 .b8 _ZN34_INTERNAL_d4c0db86_4_k_cu_742f6f614cuda3std6ranges3__45__cpo4prevE[1];
.global .align 1 .b8 _ZN34_INTERNAL_d4c0db86_4_k_cu_742f6f614cuda3std6ranges3__45__cpo4dataE[1];
.global .align 1 .b8 _ZN34_INTERNAL_d4c0db86_4_k_cu_742f6f614cuda3std6ranges3__45__cpo5cdataE[1];
.global .align 1 .b8 _ZN34_INTERNAL_d4c0db86_4_k_cu_742f6f614cuda3std6ranges3__45__cpo4sizeE[1];
.global .align 1 .b8 _ZN34_INTERNAL_d4c0db86_4_k_cu_742f6f614cuda3std6ranges3__45__cpo5ssizeE[1];
.global .align 1 .b8 _ZN34_INTERNAL_d4c0db86_4_k_cu_742f6f614cuda3std6ranges3__45__cpo8distanceE[1];
.global .align 1 .b8 _ZN34_INTERNAL_d4c0db86_4_k_cu_742f6f616thrust24THRUST_300001_SM_1000_NS8cuda_cub3parE[1];
.global .align 1 .b8 _ZN34_INTERNAL_d4c0db86_4_k_cu_742f6f616thrust24THRUST_300001_SM_1000_NS8cuda_cub10par_nosyncE[1];
.global .align 1 .b8 _ZN34_INTERNAL_d4c0db86_4_k_cu_742f6f616thrust24THRUST_300001_SM_1000_NS6system6detail10sequential3seqE[1];
.global .align 1 .b8 _ZN34_INTERNAL_d4c0db86_4_k_cu_742f6f616thrust24THRUST_300001_SM_1000_NS12placeholders2_1E[1];
.global .align 1 .b8 _ZN34_INTERNAL_d4c0db86_4_k_cu_742f6f616thrust24THRUST_300001_SM_1000_NS12placeholders2_2E[1];
.global .align 1 .b8 _ZN34_INTERNAL_d4c0db86_4_k_cu_742f6f616thrust24THRUST_300001_SM_1000_NS12placeholders2_3E[1];
.global .align 1 .b8 _ZN34_INTERNAL_d4c0db86_4_k_cu_742f6f616thrust24THRUST_300001_SM_1000_NS12placeholders2_4E[1];
.global .align 1 .b8 _ZN34_INTERNAL_d4c0db86_4_k_cu_742f6f616thrust24THRUST_300001_SM_1000_NS12placeholders2_5E[1];
.global .align 1 .b8 _ZN34_INTERNAL_d4c0db86_4_k_cu_742f6f616thrust24THRUST_300001_SM_1000_NS12placeholders2_6E[1];
.global .align 1 .b8 _ZN34_INTERNAL_d4c0db86_4_k_cu_742f6f616thrust24THRUST_300001_SM_1000_NS12placeholders2_7E[1];
.global .align 1 .b8 _ZN34_INTERNAL_d4c0db86_4_k_cu_742f6f616thrust24THRUST_300001_SM_1000_NS12placeholders2_8E[1];
.global .align 1 .b8 _ZN34_INTERNAL_d4c0db86_4_k_cu_742f6f616thrust24THRUST_300001_SM_1000_NS12placeholders2_9E[1];
.global .align 1 .b8 _ZN34_INTERNAL_d4c0db86_4_k_cu_742f6f616thrust24THRUST_300001_SM_1000_NS12placeholders3_10E[1];
.global .align 1 .b8 _ZN34_INTERNAL_d4c0db86_4_k_cu_742f6f616thrust24THRUST_300001_SM_1000_NS3seqE[1];

.visible .entry _Z23initializeWeightsKernelPfim(
	.param .u64 .ptr .align 1 _Z23initializeWeightsKernelPfim_param_0,
	.param .u32 _Z23initializeWeightsKernelPfim_param_1,
	.param .u64 _Z23initializeWeightsKernelPfim_param_2
)
{
	.local .align 8 .b8 	__local_depot0[48];
	.reg .b64 	%SP;
	.reg .b64 	%SPL;
	.reg .pred 	%p<67>;
	.reg .b32 	%r<1218>;
	.reg .b32 	%f<30>;
	.reg .b64 	%rd<28>;

	mov.u64 	%SPL, __local_depot0;
	ld.param.u64 	%rd10, [_Z23initializeWeightsKernelPfim_param_0];
	ld.param.u32 	%r545, [_Z23initializeWeightsKernelPfim_param_1];
	ld.param.u64 	%rd11, [_Z23initializeWeightsKernelPfim_param_2];
	mov.u32 	%r546, %ctaid.x;
	mov.u32 	%r547, %ntid.x;
	mov.u32 	%r548, %tid.x;
	mad.lo.s32 	%r1, %r546, %r547, %r548;
	setp.ge.s32 	%p1, %r1, %r545;
	@%p1 bra 	$L__BB0_117;
	add.u64 	%rd1, %SPL, 0;
	cvt.s64.s32 	%rd2, %r1;
	cvt.u32.u64 	%r549, %rd11;
	xor.b32  	%r550, %r549, -1429050551;
	mul.lo.s32 	%r551, %r550, 1099087573;
	{ .reg .b32 tmp; mov.b64 {tmp, %r552}, %rd11; }
	xor.b32  	%r553, %r552, -136515619;
	mul.lo.s32 	%r554, %r553, -1703105765;
	add.s32 	%r555, %r551, %r554;
	add.s32 	%r2, %r555, 6615241;
	add.s32 	%r952, %r551, 123456789;
	st.local.v2.u32 	[%rd1], {%r2, %r952};
	xor.b32  	%r951, %r551, 362436069;
	add.s32 	%r556, %r554, 521288629;
	st.local.v2.u32 	[%rd1+8], {%r951, %r556};
	xor.b32  	%r557, %r554, 88675123;
	add.s32 	%r948, %r551, 5783321;
	st.local.v2.u32 	[%rd1+16], {%r557, %r948};
	setp.eq.s32 	%p2, %r1, 0;
	@%p2 bra 	$L__BB0_116;
	mov.b32 	%r935, 0;
	mov.u64 	%rd27, %rd2;
$L__BB0_3:
	mov.u64 	%rd3, %rd27;
	and.b64  	%rd4, %rd3, 3;
	setp.eq.s64 	%p3, %rd4, 0;
	@%p3 bra 	$L__BB0_115;
	mul.wide.u32 	%rd13, %r935, 3200;
	mov.u64 	%rd14, precalc_xorwow_matrix;
	add.s64 	%rd5, %rd14, %rd13;
	mov.b32 	%r948, 0;
	mov.u32 	%r949, %r948;
	mov.u32 	%r950, %r948;
	mov.u32 	%r951, %r948;
	mov.u32 	%r952, %r948;
	mov.u32 	%r941, %r948;
$L__BB0_5:
	mul.wide.u32 	%rd15, %r941, 4;
	add.s64 	%rd16, %rd1, %rd15;
	ld.local.u32 	%r16, [%rd16+4];
	shl.b32 	%r17, %r941, 5;
	mov.b32 	%r947, 0;
$L__BB0_6:
	.pragma "nounroll";
	shr.u32 	%r561, %r16, %r947;
	and.b32  	%r562, %r561, 1;
	setp.eq.b32 	%p4, %r562, 1;
	not.pred 	%p5, %p4;
	add.s32 	%r563, %r17, %r947;
	mul.lo.s32 	%r564, %r563, 5;
	mul.wide.u32 	%rd17, %r564, 4;
	add.s64 	%rd6, %rd5, %rd17;
	@%p5 bra 	$L__BB0_8;
	ld.global.u32 	%r565, [%rd6];
	xor.b32  	%r952, %r952, %r565;
	ld.global.u32 	%r566, [%rd6+4];
	xor.b32  	%r951, %r951, %r566;
	ld.global.u32 	%r567, [%rd6+8];
	xor.b32  	%r950, %r950, %r567;
	ld.global.u32 	%r568, [%rd6+12];
	xor.b32  	%r949, %r949, %r568;
	ld.global.u32 	%r569, [%rd6+16];
	xor.b32  	%r948, %r948, %r569;
$L__BB0_8:
	and.b32  	%r571, %r561, 2;
	setp.eq.s32 	%p6, %r571, 0;
	@%p6 bra 	$L__BB0_10;
	ld.global.u32 	%r572, [%rd6+20];
	xor.b32  	%r952, %r952, %r572;
	ld.global.u32 	%r573, [%rd6+24];
	xor.b32  	%r951, %r951, %r573;
	ld.global.u32 	%r574, [%rd6+28];
	xor.b32  	%r950, %r950, %r574;
	ld.global.u32 	%r575, [%rd6+32];
	xor.b32  	%r949, %r949, %r575;
	ld.global.u32 	%r576, [%rd6+36];
	xor.b32  	%r948, %r948, %r576;
$L__BB0_10:
	and.b32  	%r578, %r561, 4;
	setp.eq.s32 	%p7, %r578, 0;
	@%p7 bra 	$L__BB0_12;
	ld.global.u32 	%r579, [%rd6+40];
	xor.b32  	%r952, %r952, %r579;
	ld.global.u32 	%r580, [%rd6+44];
	xor.b32  	%r951, %r951, %r580;
	ld.global.u32 	%r581, [%rd6+48];
	xor.b32  	%r950, %r950, %r581;
	ld.global.u32 	%r582, [%rd6+52];
	xor.b32  	%r949, %r949, %r582;
	ld.global.u32 	%r583, [%rd6+56];
	xor.b32  	%r948, %r948, %r583;
$L__BB0_12:
	and.b32  	%r585, %r561, 8;
	setp.eq.s32 	%p8, %r585, 0;
	@%p8 bra 	$L__BB0_14;
	ld.global.u32 	%r586, [%rd6+60];
	xor.b32  	%r952, %r952, %r586;
	ld.global.u32 	%r587, [%rd6+64];
	xor.b32  	%r951, %r951, %r587;
	ld.global.u32 	%r588, [%rd6+68];
	xor.b32  	%r950, %r950, %r588;
	ld.global.u32 	%r589, [%rd6+72];
	xor.b32  	%r949, %r949, %r589;
	ld.global.u32 	%r590, [%rd6+76];
	xor.b32  	%r948, %r948, %r590;
$L__BB0_14:
	and.b32  	%r592, %r561, 16;
	setp.eq.s32 	%p9, %r592, 0;
	@%p9 bra 	$L__BB0_16;
	ld.global.u32 	%r593, [%rd6+80];
	xor.b32  	%r952, %r952, %r593;
	ld.global.u32 	%r594, [%rd6+84];
	xor.b32  	%r951, %r951, %r594;
	ld.global.u32 	%r595, [%rd6+88];
	xor.b32  	%r950, %r950, %r595;
	ld.global.u32 	%r596, [%rd6+92];
	xor.b32  	%r949, %r949, %r596;
	ld.global.u32 	%r597, [%rd6+96];
	xor.b32  	%r948, %r948, %r597;
$L__BB0_16:
	and.b32  	%r599, %r561, 32;
	setp.eq.s32 	%p10, %r599, 0;
	@%p10 bra 	$L__BB0_18;
	ld.global.u32 	%r600, [%rd6+100];
	xor.b32  	%r952, %r952, %r600;
	ld.global.u32 	%r601, [%rd6+104];
	xor.b32  	%r951, %r951, %r601;
	ld.global.u32 	%r602, [%rd6+108];
	xor.b32  	%r950, %r950, %r602;
	ld.global.u32 	%r603, [%rd6+112];
	xor.b32  	%r949, %r949, %r603;
	ld.global.u32 	%r604, [%rd6+116];
	xor.b32  	%r948, %r948, %r604;
$L__BB0_18:
	and.b32  	%r606, %r561, 64;
	setp.eq.s32 	%p11, %r606, 0;
	@%p11 bra 	$L__BB0_20;
	ld.global.u32 	%r607, [%rd6+120];
	xor.b32  	%r952, %r952, %r607;
	ld.global.u32 	%r608, [%rd6+124];
	xor.b32  	%r951, %r951, %r608;
	ld.global.u32 	%r609, [%rd6+128];
	xor.b32  	%r950, %r950, %r609;
	ld.global.u32 	%r610, [%rd6+132];
	xor.b32  	%r949, %r949, %r610;
	ld.global.u32 	%r611, [%rd6+136];
	xor.b32  	%r948, %r948, %r611;
$L__BB0_20:
	and.b32  	%r613, %r561, 128;
	setp.eq.s32 	%p12, %r613, 0;
	@%p12 bra 	$L__BB0_22;
	ld.global.u32 	%r614, [%rd6+140];
	xor.b32  	%r952, %r952, %r614;
	ld.global.u32 	%r615, [%rd6+144];
	xor.b32  	%r951, %r951, %r615;
	ld.global.u32 	%r616, [%rd6+148];
	xor.b32  	%r950, %r950, %r616;
	ld.global.u32 	%r617, [%rd6+152];
	xor.b32  	%r949, %r949, %r617;
	ld.global.u32 	%r618, [%rd6+156];
	xor.b32  	%r948, %r948, %r618;
$L__BB0_22:
	and.b32  	%r620, %r561, 256;
	setp.eq.s32 	%p13, %r620, 0;
	@%p13 bra 	$L__BB0_24;
	ld.global.u32 	%r621, [%rd6+160];
	xor.b32  	%r952, %r952, %r621;
	ld.global.u32 	%r622, [%rd6+164];
	xor.b32  	%r951, %r951, %r622;
	ld.global.u32 	%r623, [%rd6+168];
	xor.b32  	%r950, %r950, %r623;
	ld.global.u32 	%r624, [%rd6+172];
	xor.b32  	%r949, %r949, %r624;
	ld.global.u32 	%r625, [%rd6+176];
	xor.b32  	%r948, %r948, %r625;
$L__BB0_24:
	and.b32  	%r627, %r561, 512;
	setp.eq.s32 	%p14, %r627, 0;
	@%p14 bra 	$L__BB0_26;
	ld.global.u32 	%r628, [%rd6+180];
	xor.b32  	%r952, %r952, %r628;
	ld.global.u32 	%r629, [%rd6+184];
	xor.b32  	%r951, %r951, %r629;
	ld.global.u32 	%r630, [%rd6+188];
	xor.b32  	%r950, %r950, %r630;
	ld.global.u32 	%r631, [%rd6+192];
	xor.b32  	%r949, %r949, %r631;
	ld.global.u32 	%r632, [%rd6+196];
	xor.b32  	%r948, %r948, %r632;
$L__BB0_26:
	and.b32  	%r634, %r561, 1024;
	setp.eq.s32 	%p15, %r634, 0;
	@%p15 bra 	$L__BB0_28;
	ld.global.u32 	%r635, [%rd6+200];
	xor.b32  	%r952, %r952, %r635;
	ld.global.u32 	%r636, [%rd6+204];
	xor.b32  	%r951, %r951, %r636;
	ld.global.u32 	%r637, [%rd6+208];
	xor.b32  	%r950, %r950, %r637;
	ld.global.u32 	%r638, [%rd6+212];
	xor.b32  	%r949, %r949, %r638;
	ld.global.u32 	%r639, [%rd6+216];
	xor.b32  	%r948, %r948, %r639;
$L__BB0_28:
	and.b32  	%r641, %r561, 2048;
	setp.eq.s32 	%p16, %r641, 0;
	@%p16 bra 	$L__BB0_30;
	ld.global.u32 	%r642, [%rd6+220];
	xor.b32  	%r952, %r952, %r642;
	ld.global.u32 	%r643, [%rd6+224];
	xor.b32  	%r951, %r951, %r643;
	ld.global.u32 	%r644, [%rd6+228];
	xor.b32  	%r950, %r950, %r644;
	ld.global.u32 	%r645, [%rd6+232];
	xor.b32  	%r949, %r949, %r645;
	ld.global.u32 	%r646, [%rd6+236];
	xor.b32  	%r948, %r948, %r646;
$L__BB0_30:
	and.b32  	%r648, %r561, 4096;
	setp.eq.s32 	%p17, %r648, 0;
	@%p17 bra 	$L__BB0_32;
	ld.global.u32 	%r649, [%rd6+240];
	xor.b32  	%r952, %r952, %r649;
	ld.global.u32 	%r650, [%rd6+244];
	xor.b32  	%r951, %r951, %r650;
	ld.global.u32 	%r651, [%rd6+248];
	xor.b32  	%r950, %r950, %r651;
	ld.global.u32 	%r652, [%rd6+252];
	xor.b32  	%r949, %r949, %r652;
	ld.global.u32 	%r653, [%rd6+256];
	xor.b32  	%r948, %r948, %r653;
$L__BB0_32:
	and.b32  	%r655, %r561, 8192;
	setp.eq.s32 	%p18, %r655, 0;
	@%p18 bra 	$L__BB0_34;
	ld.global.u32 	%r656, [%rd6+260];
	xor.b32  	%r952, %r952, %r656;
	ld.global.u32 	%r657, [%rd6+264];
	xor.b32  	%r951, %r951, %r657;
	ld.global.u32 	%r658, [%rd6+268];
	xor.b32  	%r950, %r950, %r658;
	ld.global.u32 	%r659, [%rd6+272];
	xor.b32  	%r949, %r949, %r659;
	ld.global.u32 	%r660, [%rd6+276];
	xor.b32  	%r948, %r948, %r660;
$L__BB0_34:
	and.b32  	%r662, %r561, 16384;
	setp.eq.s32 	%p19, %r662, 0;
	@%p19 bra 	$L__BB0_36;
	ld.global.u32 	%r663, [%rd6+280];
	xor.b32  	%r952, %r952, %r663;
	ld.global.u32 	%r664, [%rd6+284];
	xor.b32  	%r951, %r951, %r664;
	ld.global.u32 	%r665, [%rd6+288];
	xor.b32  	%r950, %r950, %r665;
	ld.global.u32 	%r666, [%rd6+292];
	xor.b32  	%r949, %r949, %r666;
	ld.global.u32 	%r667, [%rd6+296];
	xor.b32  	%r948, %r948, %r667;
$L__BB0_36:
	and.b32  	%r669, %r561, 32768;
	setp.eq.s32 	%p20, %r669, 0;
	@%p20 bra 	$L__BB0_38;
	ld.global.u32 	%r670, [%rd6+300];
	xor.b32  	%r952, %r952, %r670;
	ld.global.u32 	%r671, [%rd6+304];
	xor.b32  	%r951, %r951, %r671;
	ld.global.u32 	%r672, [%rd6+308];
	xor.b32  	%r950, %r950, %r672;
	ld.global.u32 	%r673, [%rd6+312];
	xor.b32  	%r949, %r949, %r673;
	ld.global.u32 	%r674, [%rd6+316];
	xor.b32  	%r948, %r948, %r674;
$L__BB0_38:
	add.s32 	%r947, %r947, 16;
	setp.ne.s32 	%p21, %r947, 32;
	@%p21 bra 	$L__BB0_6;
	mad.lo.s32 	%r675, %r941, -31, %r17;
	add.s32 	%r941, %r675, 1;
	setp.ne.s32 	%p22, %r941, 5;
	@%p22 bra 	$L__BB0_5;
	st.local.u32 	[%rd1+4], %r952;
	st.local.v2.u32 	[%rd1+8], {%r951, %r950};
	st.local.v2.u32 	[%rd1+16], {%r949, %r948};
	setp.eq.s64 	%p23, %rd4, 1;
	@%p23 bra 	$L__BB0_115;
	mov.b32 	%r948, 0;
	mov.u32 	%r1041, %r948;
	mov.u32 	%r1042, %r948;
	mov.u32 	%r951, %r948;
	mov.u32 	%r952, %r948;
	mov.u32 	%r1033, %r948;
$L__BB0_42:
	mul.wide.u32 	%rd18, %r1033, 4;
	add.s64 	%rd19, %rd1, %rd18;
	ld.local.u32 	%r192, [%rd19+4];
	shl.b32 	%r193, %r1033, 5;
	mov.b32 	%r1039, 0;
$L__BB0_43:
	.pragma "nounroll";
	shr.u32 	%r678, %r192, %r1039;
	and.b32  	%r679, %r678, 1;
	setp.eq.b32 	%p24, %r679, 1;
	not.pred 	%p25, %p24;
	add.s32 	%r680, %r193, %r1039;
	mul.lo.s32 	%r681, %r680, 5;
	mul.wide.u32 	%rd20, %r681, 4;
	add.s64 	%rd7, %rd5, %rd20;
	@%p25 bra 	$L__BB0_45;
	ld.global.u32 	%r682, [%rd7];
	xor.b32  	%r952, %r952, %r682;
	ld.global.u32 	%r683, [%rd7+4];
	xor.b32  	%r951, %r951, %r683;
	ld.global.u32 	%r684, [%rd7+8];
	xor.b32  	%r1042, %r1042, %r684;
	ld.global.u32 	%r685, [%rd7+12];
	xor.b32  	%r1041, %r1041, %r685;
	ld.global.u32 	%r686, [%rd7+16];
	xor.b32  	%r948, %r948, %r686;
$L__BB0_45:
	and.b32  	%r688, %r678, 2;
	setp.eq.s32 	%p26, %r688, 0;
	@%p26 bra 	$L__BB0_47;
	ld.global.u32 	%r689, [%rd7+20];
	xor.b32  	%r952, %r952, %r689;
	ld.global.u32 	%r690, [%rd7+24];
	xor.b32  	%r951, %r951, %r690;
	ld.global.u32 	%r691, [%rd7+28];
	xor.b32  	%r1042, %r1042, %r691;
	ld.global.u32 	%r692, [%rd7+32];
	xor.b32  	%r1041, %r1041, %r692;
	ld.global.u32 	%r693, [%rd7+36];
	xor.b32  	%r948, %r948, %r693;
$L__BB0_47:
	and.b32  	%r695, %r678, 4;
	setp.eq.s32 	%p27, %r695, 0;
	@%p27 bra 	$L__BB0_49;
	ld.global.u32 	%r696, [%rd7+40];
	xor.b32  	%r952, %r952, %r696;
	ld.global.u32 	%r697, [%rd7+44];
	xor.b32  	%r951, %r951, %r697;
	ld.global.u32 	%r698, [%rd7+48];
	xor.b32  	%r1042, %r1042, %r698;
	ld.global.u32 	%r699, [%rd7+52];
	xor.b32  	%r1041, %r1041, %r699;
	ld.global.u32 	%r700, [%rd7+56];
	xor.b32  	%r948, %r948, %r700;
$L__BB0_49:
	and.b32  	%r702, %r678, 8;
	setp.eq.s32 	%p28, %r702, 0;
	@%p28 bra 	$L__BB0_51;
	ld.global.u32 	%r703, [%rd7+60];
	xor.b32  	%r952, %r952, %r703;
	ld.global.u32 	%r704, [%rd7+64];
	xor.b32  	%r951, %r951, %r704;
	ld.global.u32 	%r705, [%rd7+68];
	xor.b32  	%r1042, %r1042, %r705;
	ld.global.u32 	%r706, [%rd7+72];
	xor.b32  	%r1041, %r1041, %r706;
	ld.global.u32 	%r707, [%rd7+76];
	xor.b32  	%r948, %r948, %r707;
$L__BB0_51:
	and.b32  	%r709, %r678, 16;
	setp.eq.s32 	%p29, %r709, 0;
	@%p29 bra 	$L__BB0_53;
	ld.global.u32 	%r710, [%rd7+80];
	xor.b32  	%r952, %r952, %r710;
	ld.global.u32 	%r711, [%rd7+84];
	xor.b32  	%r951, %r951, %r711;
	ld.global.u32 	%r712, [%rd7+88];
	xor.b32  	%r1042, %r1042, %r712;
	ld.global.u32 	%r713, [%rd7+92];
	xor.b32  	%r1041, %r1041, %r713;
	ld.global.u32 	%r714, [%rd7+96];
	xor.b32  	%r948, %r948, %r714;
$L__BB0_53:
	and.b32  	%r716, %r678, 32;
	setp.eq.s32 	%p30, %r716, 0;
	@%p30 bra 	$L__BB0_55;
	ld.global.u32 	%r717, [%rd7+100];
	xor.b32  	%r952, %r952, %r717;
	ld.global.u32 	%r718, [%rd7+104];
	xor.b32  	%r951, %r951, %r718;
	ld.global.u32 	%r719, [%rd7+108];
	xor.b32  	%r1042, %r1042, %r719;
	ld.global.u32 	%r720, [%rd7+112];
	xor.b32  	%r1041, %r1041, %r720;
	ld.global.u32 	%r721, [%rd7+116];
	xor.b32  	%r948, %r948, %r721;
$L__BB0_55:
	and.b32  	%r723, %r678, 64;
	setp.eq.s32 	%p31, %r723, 0;
	@%p31 bra 	$L__BB0_57;
	ld.global.u32 	%r724, [%rd7+120];
	xor.b32  	%r952, %r952, %r724;
	ld.global.u32 	%r725, [%rd7+124];
	xor.b32  	%r951, %r951, %r725;
	ld.global.u32 	%r726, [%rd7+128];
	xor.b32  	%r1042, %r1042, %r726;
	ld.global.u32 	%r727, [%rd7+132];
	xor.b32  	%r1041, %r1041, %r727;
	ld.global.u32 	%r728, [%rd7+136];
	xor.b32  	%r948, %r948, %r728;
$L__BB0_57:
	and.b32  	%r730, %r678, 128;
	setp.eq.s32 	%p32, %r730, 0;
	@%p32 bra 	$L__BB0_59;
	ld.global.u32 	%r731, [%rd7+140];
	xor.b32  	%r952, %r952, %r731;
	ld.global.u32 	%r732, [%rd7+144];
	xor.b32  	%r951, %r951, %r732;
	ld.global.u32 	%r733, [%rd7+148];
	xor.b32  	%r1042, %r1042, %r733;
	ld.global.u32 	%r734, [%rd7+152];
	xor.b32  	%r1041, %r1041, %r734;
	ld.global.u32 	%r735, [%rd7+156];
	xor.b32  	%r948, %r948, %r735;
$L__BB0_59:
	and.b32  	%r737, %r678, 256;
	setp.eq.s32 	%p33, %r737, 0;
	@%p33 bra 	$L__BB0_61;
	ld.global.u32 	%r738, [%rd7+160];
	xor.b32  	%r952, %r952, %r738;
	ld.global.u32 	%r739, [%rd7+164];
	xor.b32  	%r951, %r951, %r739;
	ld.global.u32 	%r740, [%rd7+168];
	xor.b32  	%r1042, %r1042, %r740;
	ld.global.u32 	%r741, [%rd7+172];
	xor.b32  	%r1041, %r1041, %r741;
	ld.global.u32 	%r742, [%rd7+176];
	xor.b32  	%r948, %r948, %r742;
$L__BB0_61:
	and.b32  	%r744, %r678, 512;
	setp.eq.s32 	%p34, %r744, 0;
	@%p34 bra 	$L__BB0_63;
	ld.global.u32 	%r745, [%rd7+180];
	xor.b32  	%r952, %r952, %r745;
	ld.global.u32 	%r746, [%rd7+184];
	xor.b32  	%r951, %r951, %r746;
	ld.global.u32 	%r747, [%rd7+188];
	xor.b32  	%r1042, %r1042, %r747;
	ld.global.u32 	%r748, [%rd7+192];
	xor.b32  	%r1041, %r1041, %r748;
	ld.global.u32 	%r749, [%rd7+196];
	xor.b32  	%r948, %r948, %r749;
$L__BB0_63:
	and.b32  	%r751, %r678, 1024;
	setp.eq.s32 	%p35, %r751, 0;
	@%p35 bra 	$L__BB0_65;
	ld.global.u32 	%r752, [%rd7+200];
	xor.b32  	%r952, %r952, %r752;
	ld.global.u32 	%r753, [%rd7+204];
	xor.b32  	%r951, %r951, %r753;
	ld.global.u32 	%r754, [%rd7+208];
	xor.b32  	%r1042, %r1042, %r754;
	ld.global.u32 	%r755, [%rd7+212];
	xor.b32  	%r1041, %r1041, %r755;
	ld.global.u32 	%r756, [%rd7+216];
	xor.b32  	%r948, %r948, %r756;
$L__BB0_65:
	and.b32  	%r758, %r678, 2048;
	setp.eq.s32 	%p36, %r758, 0;
	@%p36 bra 	$L__BB0_67;
	ld.global.u32 	%r759, [%rd7+220];
	xor.b32  	%r952, %r952, %r759;
	ld.global.u32 	%r760, [%rd7+224];
	xor.b32  	%r951, %r951, %r760;
	ld.global.u32 	%r761, [%rd7+228];
	xor.b32  	%r1042, %r1042, %r761;
	ld.global.u32 	%r762, [%rd7+232];
	xor.b32  	%r1041, %r1041, %r762;
	ld.global.u32 	%r763, [%rd7+236];
	xor.b32  	%r948, %r948, %r763;
$L__BB0_67:
	and.b32  	%r765, %r678, 4096;
	setp.eq.s32 	%p37, %r765, 0;
	@%p37 bra 	$L__BB0_69;
	ld.global.u32 	%r766, [%rd7+240];
	xor.b32  	%r952, %r952, %r766;
	ld.global.u32 	%r767, [%rd7+244];
	xor.b32  	%r951, %r951, %r767;
	ld.global.u32 	%r768, [%rd7+248];
	xor.b32  	%r1042, %r1042, %r768;
	ld.global.u32 	%r769, [%rd7+252];
	xor.b32  	%r1041, %r1041, %r769;
	ld.global.u32 	%r770, [%rd7+256];
	xor.b32  	%r948, %r948, %r770;
$L__BB0_69:
	and.b32  	%r772, %r678, 8192;
	setp.eq.s32 	%p38, %r772, 0;
	@%p38 bra 	$L__BB0_71;
	ld.global.u32 	%r773, [%rd7+260];
	xor.b32  	%r952, %r952, %r773;
	ld.global.u32 	%r774, [%rd7+264];
	xor.b32  	%r951, %r951, %r774;
	ld.global.u32 	%r775, [%rd7+268];
	xor.b32  	%r1042, %r1042, %r775;
	ld.global.u32 	%r776, [%rd7+272];
	xor.b32  	%r1041, %r1041, %r776;
	ld.global.u32 	%r777, [%rd7+276];
	xor.b32  	%r948, %r948, %r777;
$L__BB0_71:
	and.b32  	%r779, %r678, 16384;
	setp.eq.s32 	%p39, %r779, 0;
	@%p39 bra 	$L__BB0_73;
	ld.global.u32 	%r780, [%rd7+280];
	xor.b32  	%r952, %r952, %r780;
	ld.global.u32 	%r781, [%rd7+284];
	xor.b32  	%r951, %r951, %r781;
	ld.global.u32 	%r782, [%rd7+288];
	xor.b32  	%r1042, %r1042, %r782;
	ld.global.u32 	%r783, [%rd7+292];
	xor.b32  	%r1041, %r1041, %r783;
	ld.global.u32 	%r784, [%rd7+296];
	xor.b32  	%r948, %r948, %r784;
$L__BB0_73:
	and.b32  	%r786, %r678, 32768;
	setp.eq.s32 	%p40, %r786, 0;
	@%p40 bra 	$L__BB0_75;
	ld.global.u32 	%r787, [%rd7+300];
	xor.b32  	%r952, %r952, %r787;
	ld.global.u32 	%r788, [%rd7+304];
	xor.b32  	%r951, %r951, %r788;
	ld.global.u32 	%r789, [%rd7+308];
	xor.b32  	%r1042, %r1042, %r789;
	ld.global.u32 	%r790, [%rd7+312];
	xor.b32  	%r1041, %r1041, %r790;
	ld.global.u32 	%r791, [%rd7+316];
	xor.b32  	%r948, %r948, %r791;
$L__BB0_75:
	add.s32 	%r1039, %r1039, 16;
	setp.ne.s32 	%p41, %r1039, 32;
	@%p41 bra 	$L__BB0_43;
	mad.lo.s32 	%r792, %r1033, -31, %r193;
	add.s32 	%r1033, %r792, 1;
	setp.ne.s32 	%p42, %r1033, 5;
	@%p42 bra 	$L__BB0_42;
	st.local.u32 	[%rd1+4], %r952;
	st.local.v2.u32 	[%rd1+8], {%r951, %r1042};
	st.local.v2.u32 	[%rd1+16], {%r1041, %r948};
	setp.ne.s64 	%p43, %rd4, 3;
	@%p43 bra 	$L__BB0_115;
	mov.b32 	%r948, 0;
	mov.u32 	%r1133, %r948;
	mov.u32 	%r1134, %r948;
	mov.u32 	%r951, %r948;
	mov.u32 	%r952, %r948;
	mov.u32 	%r1125, %r948;
$L__BB0_79:
	mul.wide.u32 	%rd21, %r1125, 4;
	add.s64 	%rd22, %rd1, %rd21;
	ld.local.u32 	%r368, [%rd22+4];
	shl.b32 	%r369, %r1125, 5;
	mov.b32 	%r1131, 0;
$L__BB0_80:
	.pragma "nounroll";
	shr.u32 	%r795, %r368, %r1131;
	and.b32  	%r796, %r795, 1;
	setp.eq.b32 	%p44, %r796, 1;
	not.pred 	%p45, %p44;
	add.s32 	%r797, %r369, %r1131;
	mul.lo.s32 	%r798, %r797, 5;
	mul.wide.u32 	%rd23, %r798, 4;
	add.s64 	%rd8, %rd5, %rd23;
	@%p45 bra 	$L__BB0_82;
	ld.global.u32 	%r799, [%rd8];
	xor.b32  	%r952, %r952, %r799;
	ld.global.u32 	%r800, [%rd8+4];
	xor.b32  	%r951, %r951, %r800;
	ld.global.u32 	%r801, [%rd8+8];
	xor.b32  	%r1134, %r1134, %r801;
	ld.global.u32 	%r802, [%rd8+12];
	xor.b32  	%r1133, %r1133, %r802;
	ld.global.u32 	%r803, [%rd8+16];
	xor.b32  	%r948, %r948, %r803;
$L__BB0_82:
	and.b32  	%r805, %r795, 2;
	setp.eq.s32 	%p46, %r805, 0;
	@%p46 bra 	$L__BB0_84;
	ld.global.u32 	%r806, [%rd8+20];
	xor.b32  	%r952, %r952, %r806;
	ld.global.u32 	%r807, [%rd8+24];
	xor.b32  	%r951, %r951, %r807;
	ld.global.u32 	%r808, [%rd8+28];
	xor.b32  	%r1134, %r1134, %r808;
	ld.global.u32 	%r809, [%rd8+32];
	xor.b32  	%r1133, %r1133, %r809;
	ld.global.u32 	%r810, [%rd8+36];
	xor.b32  	%r948, %r948, %r810;
$L__BB0_84:
	and.b32  	%r812, %r795, 4;
	setp.eq.s32 	%p47, %r812, 0;
	@%p47 bra 	$L__BB0_86;
	ld.global.u32 	%r813, [%rd8+40];
	xor.b32  	%r952, %r952, %r813;
	ld.global.u32 	%r814, [%rd8+44];
	xor.b32  	%r951, %r951, %r814;
	ld.global.u32 	%r815, [%rd8+48];
	xor.b32  	%r1134, %r1134, %r815;
	ld.global.u32 	%r816, [%rd8+52];
	xor.b32  	%r1133, %r1133, %r816;
	ld.global.u32 	%r817, [%rd8+56];
	xor.b32  	%r948, %r948, %r817;
$L__BB0_86:
	and.b32  	%r819, %r795, 8;
	setp.eq.s32 	%p48, %r819, 0;
	@%p48 bra 	$L__BB0_88;
	ld.global.u32 	%r820, [%rd8+60];
	xor.b32  	%r952, %r952, %r820;
	ld.global.u32 	%r821, [%rd8+64];
	xor.b32  	%r951, %r951, %r821;
	ld.global.u32 	%r822, [%rd8+68];
	xor.b32  	%r1134, %r1134, %r822;
	ld.global.u32 	%r823, [%rd8+72];
	xor.b32  	%r1133, %r1133, %r823;
	ld.global.u32 	%r824, [%rd8+76];
	xor.b32  	%r948, %r948, %r824;
$L__BB0_88:
	and.b32  	%r826, %r795, 16;
	setp.eq.s32 	%p49, %r826, 0;
	@%p49 bra 	$L__BB0_90;
	ld.global.u32 	%r827, [%rd8+80];
	xor.b32  	%r952, %r952, %r827;
	ld.global.u32 	%r828, [%rd8+84];
	xor.b32  	%r951, %r951, %r828;
	ld.global.u32 	%r829, [%rd8+88];
	xor.b32  	%r1134, %r1134, %r829;
	ld.global.u32 	%r830, [%rd8+92];
	xor.b32  	%r1133, %r1133, %r830;
	ld.global.u32 	%r831, [%rd8+96];
	xor.b32  	%r948, %r948, %r831;
$L__BB0_90:
	and.b32  	%r833, %r795, 32;
	setp.eq.s32 	%p50, %r833, 0;
	@%p50 bra 	$L__BB0_92;
	ld.global.u32 	%r834, [%rd8+100];
	xor.b32  	%r952, %r952, %r834;
	ld.global.u32 	%r835, [%rd8+104];
	xor.b32  	%r951, %r951, %r835;
	ld.global.u32 	%r836, [%rd8+108];
	xor.b32  	%r1134, %r1134, %r836;
	ld.global.u32 	%r837, [%rd8+112];
	xor.b32  	%r1133, %r1133, %r837;
	ld.global.u32 	%r838, [%rd8+116];
	xor.b32  	%r948, %r948, %r838;
$L__BB0_92:
	and.b32  	%r840, %r795, 64;
	setp.eq.s32 	%p51, %r840, 0;
	@%p51 bra 	$L__BB0_94;
	ld.global.u32 	%r841, [%rd8+120];
	xor.b32  	%r952, %r952, %r841;
	ld.global.u32 	%r842, [%rd8+124];
	xor.b32  	%r951, %r951, %r842;
	ld.global.u32 	%r843, [%rd8+128];
	xor.b32  	%r1134, %r1134, %r843;
	ld.global.u32 	%r844, [%rd8+132];
	xor.b32  	%r1133, %r1133, %r844;
	ld.global.u32 	%r845, [%rd8+136];
	xor.b32  	%r948, %r948, %r845;
$L__BB0_94:
	and.b32  	%r847, %r795, 128;
	setp.eq.s32 	%p52, %r847, 0;
	@%p52 bra 	$L__BB0_96;
	ld.global.u32 	%r848, [%rd8+140];
	xor.b32  	%r952, %r952, %r848;
	ld.global.u32 	%r849, [%rd8+144];
	xor.b32  	%r951, %r951, %r849;
	ld.global.u32 	%r850, [%rd8+148];
	xor.b32  	%r1134, %r1134, %r850;
	ld.global.u32 	%r851, [%rd8+152];
	xor.b32  	%r1133, %r1133, %r851;
	ld.global.u32 	%r852, [%rd8+156];
	xor.b32  	%r948, %r948, %r852;
$L__BB0_96:
	and.b32  	%r854, %r795, 256;
	setp.eq.s32 	%p53, %r854, 0;
	@%p53 bra 	$L__BB0_98;
	ld.global.u32 	%r855, [%rd8+160];
	xor.b32  	%r952, %r952, %r855;
	ld.global.u32 	%r856, [%rd8+164];
	xor.b32  	%r951, %r951, %r856;
	ld.global.u32 	%r857, [%rd8+168];
	xor.b32  	%r1134, %r1134, %r857;
	ld.global.u32 	%r858, [%rd8+172];
	xor.b32  	%r1133, %r1133, %r858;
	ld.global.u32 	%r859, [%rd8+176];
	xor.b32  	%r948, %r948, %r859;
$L__BB0_98:
	and.b32  	%r861, %r795, 512;
	setp.eq.s32 	%p54, %r861, 0;
	@%p54 bra 	$L__BB0_100;
	ld.global.u32 	%r862, [%rd8+180];
	xor.b32  	%r952, %r952, %r862;
	ld.global.u32 	%r863, [%rd8+184];
	xor.b32  	%r951, %r951, %r863;
	ld.global.u32 	%r864, [%rd8+188];
	xor.b32  	%r1134, %r1134, %r864;
	ld.global.u32 	%r865, [%rd8+192];
	xor.b32  	%r1133, %r1133, %r865;
	ld.global.u32 	%r866, [%rd8+196];
	xor.b32  	%r948, %r948, %r866;
$L__BB0_100:
	and.b32  	%r868, %r795, 1024;
	setp.eq.s32 	%p55, %r868, 0;
	@%p55 bra 	$L__BB0_102;
	ld.global.u32 	%r869, [%rd8+200];
	xor.b32  	%r952, %r952, %r869;
	ld.global.u32 	%r870, [%rd8+204];
	xor.b32  	%r951, %r951, %r870;
	ld.global.u32 	%r871, [%rd8+208];
	xor.b32  	%r1134, %r1134, %r871;
	ld.global.u32 	%r872, [%rd8+212];
	xor.b32  	%r1133, %r1133, %r872;
	ld.global.u32 	%r873, [%rd8+216];
	xor.b32  	%r948, %r948, %r873;
$L__BB0_102:
	and.b32  	%r875, %r795, 2048;
	setp.eq.s32 	%p56, %r875, 0;
	@%p56 bra 	$L__BB0_104;
	ld.global.u32 	%r876, [%rd8+220];
	xor.b32  	%r952, %r952, %r876;
	ld.global.u32 	%r877, [%rd8+224];
	xor.b32  	%r951, %r951, %r877;
	ld.global.u32 	%r878, [%rd8+228];
	xor.b32  	%r1134, %r1134, %r878;
	ld.global.u32 	%r879, [%rd8+232];
	xor.b32  	%r1133, %r1133, %r879;
	ld.global.u32 	%r880, [%rd8+236];
	xor.b32  	%r948, %r948, %r880;
$L__BB0_104:
	and.b32  	%r882, %r795, 4096;
	setp.eq.s32 	%p57, %r882, 0;
	@%p57 bra 	$L__BB0_106;
	ld.global.u32 	%r883, [%rd8+240];
	xor.b32  	%r952, %r952, %r883;
	ld.global.u32 	%r884, [%rd8+244];
	xor.b32  	%r951, %r951, %r884;
	ld.global.u32 	%r885, [%rd8+248];
	xor.b32  	%r1134, %r1134, %r885;
	ld.global.u32 	%r886, [%rd8+252];
	xor.b32  	%r1133, %r1133, %r886;
	ld.global.u32 	%r887, [%rd8+256];
	xor.b32  	%r948, %r948, %r887;
$L__BB0_106:
	and.b32  	%r889, %r795, 8192;
	setp.eq.s32 	%p58, %r889, 0;
	@%p58 bra 	$L__BB0_108;
	ld.global.u32 	%r890, [%rd8+260];
	xor.b32  	%r952, %r952, %r890;
	ld.global.u32 	%r891, [%rd8+264];
	xor.b32  	%r951, %r951, %r891;
	ld.global.u32 	%r892, [%rd8+268];
	xor.b32  	%r1134, %r1134, %r892;
	ld.global.u32 	%r893, [%rd8+272];
	xor.b32  	%r1133, %r1133, %r893;
	ld.global.u32 	%r894, [%rd8+276];
	xor.b32  	%r948, %r948, %r894;
$L__BB0_108:
	and.b32  	%r896, %r795, 16384;
	setp.eq.s32 	%p59, %r896, 0;
	@%p59 bra 	$L__BB0_110;
	ld.global.u32 	%r897, [%rd8+280];
	xor.b32  	%r952, %r952, %r897;
	ld.global.u32 	%r898, [%rd8+284];
	xor.b32  	%r951, %r951, %r898;
	ld.global.u32 	%r899, [%rd8+288];
	xor.b32  	%r1134, %r1134, %r899;
	ld.global.u32 	%r900, [%rd8+292];
	xor.b32  	%r1133, %r1133, %r900;
	ld.global.u32 	%r901, [%rd8+296];
	xor.b32  	%r948, %r948, %r901;
$L__BB0_110:
	and.b32  	%r903, %r795, 32768;
	setp.eq.s32 	%p60, %r903, 0;
	@%p60 bra 	$L__BB0_112;
	ld.global.u32 	%r904, [%rd8+300];
	xor.b32  	%r952, %r952, %r904;
	ld.global.u32 	%r905, [%rd8+304];
	xor.b32  	%r951, %r951, %r905;
	ld.global.u32 	%r906, [%rd8+308];
	xor.b32  	%r1134, %r1134, %r906;
	ld.global.u32 	%r907, [%rd8+312];
	xor.b32  	%r1133, %r1133, %r907;
	ld.global.u32 	%r908, [%rd8+316];
	xor.b32  	%r948, %r948, %r908;
$L__BB0_112:
	add.s32 	%r1131, %r1131, 16;
	setp.ne.s32 	%p61, %r1131, 32;
	@%p61 bra 	$L__BB0_80;
	mad.lo.s32 	%r909, %r1125, -31, %r369;
	add.s32 	%r1125, %r909, 1;
	setp.ne.s32 	%p62, %r1125, 5;
	@%p62 bra 	$L__BB0_79;
	st.local.u32 	[%rd1+4], %r952;
	st.local.v2.u32 	[%rd1+8], {%r951, %r1134};
	st.local.v2.u32 	[%rd1+16], {%r1133, %r948};
$L__BB0_115:
	shr.u64 	%rd27, %rd3, 2;
	add.s32 	%r935, %r935, 1;
	setp.gt.u64 	%p63, %rd3, 3;
	@%p63 bra 	$L__BB0_3;
$L__BB0_116:
	shr.u32 	%r910, %r952, 2;
	xor.b32  	%r911, %r910, %r952;
	shl.b32 	%r912, %r948, 4;
	shl.b32 	%r913, %r911, 1;
	xor.b32  	%r914, %r913, %r912;
	xor.b32  	%r915, %r914, %r911;
	xor.b32  	%r916, %r915, %r948;
	add.s32 	%r917, %r2, %r916;
	add.s32 	%r918, %r917, 362437;
	shr.u32 	%r919, %r951, 2;
	xor.b32  	%r920, %r919, %r951;
	shl.b32 	%r921, %r916, 4;
	shl.b32 	%r922, %r920, 1;
	xor.b32  	%r923, %r922, %r921;
	xor.b32  	%r924, %r923, %r920;
	xor.b32  	%r925, %r924, %r916;
	add.s32 	%r926, %r2, %r925;
	add.s32 	%r927, %r926, 724874;
	cvt.rn.f32.u32 	%f1, %r918;
	fma.rn.f32 	%f2, %f1, 0f2F800000, 0f2F000000;
	cvt.rn.f32.u32 	%f3, %r927;
	fma.rn.f32 	%f4, %f3, 0f30C90FDB, 0f30490FDB;
	setp.lt.f32 	%p64, %f2, 0f00800000;
	mul.f32 	%f5, %f2, 0f4B000000;
	selp.f32 	%f6, %f5, %f2, %p64;
	selp.f32 	%f7, 0fC1B80000, 0f00000000, %p64;
	mov.b32 	%r928, %f6;
	add.s32 	%r929, %r928, -1059760811;
	and.b32  	%r930, %r929, -8388608;
	sub.s32 	%r931, %r928, %r930;
	mov.b32 	%f8, %r931;
	cvt.rn.f32.s32 	%f9, %r930;
	fma.rn.f32 	%f10, %f9, 0f34000000, %f7;
	add.f32 	%f11, %f8, 0fBF800000;
	fma.rn.f32 	%f12, %f11, 0fBE055027, 0f3E1039F6;
	fma.rn.f32 	%f13, %f12, %f11, 0fBDF8CDCC;
	fma.rn.f32 	%f14, %f13, %f11, 0f3E0F2955;
	fma.rn.f32 	%f15, %f14, %f11, 0fBE2AD8B9;
	fma.rn.f32 	%f16, %f15, %f11, 0f3E4CED0B;
	fma.rn.f32 	%f17, %f16, %f11, 0fBE7FFF22;
	fma.rn.f32 	%f18, %f17, %f11, 0f3EAAAA78;
	fma.rn.f32 	%f19, %f18, %f11, 0fBF000000;
	mul.f32 	%f20, %f11, %f19;
	fma.rn.f32 	%f21, %f20, %f11, %f11;
	fma.rn.f32 	%f22, %f10, 0f3F317218, %f21;
	setp.gt.u32 	%p65, %r928, 2139095039;
	fma.rn.f32 	%f23, %f6, 0f7F800000, 0f7F800000;
	selp.f32 	%f24, %f23, %f22, %p65;
	setp.eq.f32 	%p66, %f6, 0f00000000;
	mul.f32 	%f25, %f24, 0fC0000000;
	selp.f32 	%f26, 0f7F800000, %f25, %p66;
	sqrt.rn.f32 	%f27, %f26;
	sin.approx.f32 	%f28, %f4;
	mul.f32 	%f29, %f27, %f28;
	cvta.to.global.u64 	%rd24, %rd10;
	shl.b64 	%rd25, %rd2, 2;
	add.s64 	%rd26, %rd24, %rd25;
	st.global.f32 	[%rd26], %f29;
$L__BB0_117:
	ret;

}
	// .globl	_ZN3cub18CUB_300001_SM_10006detail11EmptyKernelIvEEvv
.visible .entry _ZN3cub18CUB_300001_SM_10006detail11EmptyKernelIvEEvv()
{


	ret;

}
	// .globl	_ZN3cub18CUB_300001_SM_10006detail8for_each13static_kernelINS2_12policy_hub_t12policy_500_tEmN6thrust24THRUST_300001_SM_1000_NS8cuda_cub20__uninitialized_fill7functorINS7_10device_ptrIfEEfEEEEvT0_T1_
.visible .entry _ZN3cub18CUB_300001_SM_10006detail8for_each13static_kernelINS2_12policy_hub_t12policy_500_tEmN6thrust24THRUST_300001_SM_1000_NS8cuda_cub20__uninitialized_fill7functorINS7_10device_ptrIfEEfEEEEvT0_T1_(
	.param .u64 _ZN3cub18CUB_300001_SM_10006detail8for_each13static_kernelINS2_12policy_hub_t12policy_500_tEmN6thrust24THRUST_300001_SM_1000_NS8cuda_cub20__uninitialized_fill7functorINS7_10device_ptrIfEEfEEEEvT0_T1__param_0,
	.param .align 8 .b8 _ZN3cub18CUB_300001_SM_10006detail8for_each13static_kernelINS2_12policy_hub_t12policy_500_tEmN6thrust24THRUST_300001_SM_1000_NS8cuda_cub20__uninitialized_fill7functorINS7_10device_ptrIfEEfEEEEvT0_T1__param_1[16]
)
.maxntid 256
{
	.reg .pred 	%p<4>;
	.reg .b16 	%rs<5>;
	.reg .b32 	%r<10>;
	.reg .b32 	%f<3>;
	.reg .b64 	%rd<16>;

	ld.param.f32 	%f2, [_ZN3cub18CUB_300001_SM_10006detail8for_each13static_kernelINS2_12policy_hub_t12policy_500_tEmN6thrust24THRUST_300001_SM_1000_NS8cuda_cub20__uninitialized_fill7functorINS7_10device_ptrIfEEfEEEEvT0_T1__param_1+8];
	ld.param.u64 	%rd4, [_ZN3cub18CUB_300001_SM_10006detail8for_each13static_kernelINS2_12policy_hub_t12policy_500_tEmN6thrust24THRUST_300001_SM_1000_NS8cuda_cub20__uninitialized_fill7functorINS7_10device_ptrIfEEfEEEEvT0_T1__param_1];
	ld.param.u64 	%rd5, [_ZN3cub18CUB_300001_SM_10006detail8for_each13static_kernelINS2_12policy_hub_t12policy_500_tEmN6thrust24THRUST_300001_SM_1000_NS8cuda_cub20__uninitialized_fill7functorINS7_10device_ptrIfEEfEEEEvT0_T1__param_0];
	mov.u32 	%r7, %ctaid.x;
	mul.wide.u32 	%rd1, %r7, 512;
	sub.s64 	%rd2, %rd5, %rd1;
	setp.lt.u64 	%p1, %rd2, 512;
	@%p1 bra 	$L__BB2_2;
	mov.u32 	%r9, %tid.x;
	cvta.to.global.u64 	%rd11, %rd4;
	cvt.u64.u32 	%rd12, %r9;
	add.s64 	%rd13, %rd1, %rd12;
	shl.b64 	%rd14, %rd13, 2;
	add.s64 	%rd15, %rd11, %rd14;
	st.global.f32 	[%rd15], %f2;
	st.global.f32 	[%rd15+1024], %f2;
	bra.uni 	$L__BB2_6;
$L__BB2_2:
	cvta.to.global.u64 	%rd6, %rd4;
	mov.u32 	%r1, %tid.x;
	cvt.u64.u32 	%rd7, %r1;
	setp.le.u64 	%p2, %rd2, %rd7;
	add.s64 	%rd8, %rd1, %rd7;
	shl.b64 	%rd9, %rd8, 2;
	add.s64 	%rd3, %rd6, %rd9;
	@%p2 bra 	$L__BB2_4;
	st.global.f32 	[%rd3], %f2;
$L__BB2_4:
	add.s32 	%r8, %r1, 256;
	cvt.u64.u32 	%rd10, %r8;
	setp.le.u64 	%p3, %rd2, %rd10;
	@%p3 bra 	$L__BB2_6;
	st.global.f32 	[%rd3+1024], %f2;
$L__BB2_6:
	ret;

}


// ===== COMPILED SASS (sm_100) =====

	.target	sm_100

	.elftype	@"ET_EXEC"


//--------------------- .note.nv.tkinfo           --------------------------
	.section	.note.nv.tkinfo,"",@"SHT_NOTE"
	.sectionflags	@"SHF_NOTE_NV_TKINFO"
	.tkinfo
        /*0018*/ 	.word	0x00000002
        /*0030*/ 	.string	""
        /*0030*/ 	.string	"ptxas"
        /*0030*/ 	.string	"Cuda compilation tools, release 13.0, V13.0.88"
        /*0030*/ 	.string	"Build cuda_13.0.r13.0/compiler.36424714_0"
        /*0030*/ 	.string	"-arch sm_100 -m 64 "



//--------------------- .note.nv.cuinfo           --------------------------
	.section	.note.nv.cuinfo,"",@"SHT_NOTE"
	.sectionflags	@"SHF_NOTE_NV_CUINFO"
        /*0018*/ 	.short	0x0002
        /*001a*/ 	.short	0x0064
        /*001c*/ 	.short	0x0082
	.zero		2


//--------------------- .nv.info                  --------------------------
	.section	.nv.info,"",@"SHT_CUDA_INFO"
	.align	4


	//----- nvinfo : EIATTR_REGCOUNT
	.align		4
        /*0000*/ 	.byte	0x04, 0x2f
        /*0002*/ 	.short	(.L_53 - .L_52)
	.align		4
.L_52:
        /*0004*/ 	.word	index@(_Z23initializeWeightsKernelPfim)
        /*0008*/ 	.word	0x0000001f


	//----- nvinfo : EIATTR_FRAME_SIZE
	.align		4
.L_53:
        /*000c*/ 	.byte	0x04, 0x11
        /*000e*/ 	.short	(.L_55 - .L_54)
	.align		4
.L_54:
        /*0010*/ 	.word	index@($__internal_0_$__cuda_sm20_sqrt_rn_f32_slowpath)
        /*0014*/ 	.word	0x00000030


	//----- nvinfo : EIATTR_FRAME_SIZE
	.align		4
.L_55:
        /*0018*/ 	.byte	0x04, 0x11
        /*001a*/ 	.short	(.L_57 - .L_56)
	.align		4
.L_56:
        /*001c*/ 	.word	index@(_Z23initializeWeightsKernelPfim)
        /*0020*/ 	.word	0x00000030


	//----- nvinfo : EIATTR_REGCOUNT
	.align		4
.L_57:
        /*0024*/ 	.byte	0x04, 0x2f
        /*0026*/ 	.short	(.L_59 - .L_58)
	.align		4
.L_58:
        /*0028*/ 	.word	index@(_ZN3cub18CUB_300001_SM_10006detail11EmptyKernelIvEEvv)
        /*002c*/ 	.word	0x00000004


	//----- nvinfo : EIATTR_FRAME_SIZE
	.align		4
.L_59:
        /*0030*/ 	.byte	0x04, 0x11
        /*0032*/ 	.short	(.L_61 - .L_60)
	.align		4
.L_60:
        /*0034*/ 	.word	index@(_ZN3cub18CUB_300001_SM_10006detail11EmptyKernelIvEEvv)
        /*0038*/ 	.word	0x00000000


	//----- nvinfo : EIATTR_REGCOUNT
	.align		4
.L_61:
        /*003c*/ 	.byte	0x04, 0x2f
        /*003e*/ 	.short	(.L_63 - .L_62)
	.align		4
.L_62:
        /*0040*/ 	.word	index@(_ZN3cub18CUB_300001_SM_10006detail8for_each13static_kernelINS2_12policy_hub_t12policy_500_tEmN6thrust24THRUST_300001_SM_1000_NS8cuda_cub20__uninitialized_fill7functorINS7_10device_ptrIfEEfEEEEvT0_T1_)
        /*0044*/ 	.word	0x00000008


	//----- nvinfo : EIATTR_FRAME_SIZE
	.align		4
.L_63:
        /*0048*/ 	.byte	0x04, 0x11
        /*004a*/ 	.short	(.L_65 - .L_64)
	.align		4
.L_64:
        /*004c*/ 	.word	index@(_ZN3cub18CUB_300001_SM_10006detail8for_each13static_kernelINS2_12policy_hub_t12policy_500_tEmN6thrust24THRUST_300001_SM_1000_NS8cuda_cub20__uninitialized_fill7functorINS7_10device_ptrIfEEfEEEEvT0_T1_)
        /*0050*/ 	.word	0x00000000


	//----- nvinfo : EIATTR_MIN_STACK_SIZE
	.align		4
.L_65:
        /*0054*/ 	.byte	0x04, 0x12
        /*0056*/ 	.short	(.L_67 - .L_66)
	.align		4
.L_66:
        /*0058*/ 	.word	index@(_ZN3cub18CUB_300001_SM_10006detail8for_each13static_kernelINS2_12policy_hub_t12policy_500_tEmN6thrust24THRUST_300001_SM_1000_NS8cuda_cub20__uninitialized_fill7functorINS7_10device_ptrIfEEfEEEEvT0_T1_)
        /*005c*/ 	.word	0x00000000


	//----- nvinfo : EIATTR_MIN_STACK_SIZE
	.align		4
.L_67:
        /*0060*/ 	.byte	0x04, 0x12
        /*0062*/ 	.short	(.L_69 - .L_68)
	.align		4
.L_68:
        /*0064*/ 	.word	index@(_ZN3cub18CUB_300001_SM_10006detail11EmptyKernelIvEEvv)
        /*0068*/ 	.word	0x00000000


	//----- nvinfo : EIATTR_MIN_STACK_SIZE
	.align		4
.L_69:
        /*006c*/ 	.byte	0x04, 0x12
        /*006e*/ 	.short	(.L_71 - .L_70)
	.align		4
.L_70:
        /*0070*/ 	.word	index@(_Z23initializeWeightsKernelPfim)
        /*0074*/ 	.word	0x00000030
.L_71:


//--------------------- .nv.compat                --------------------------
	.section	.nv.compat,"",@"SHT_CUDA_COMPAT_INFO"
	.align	4
        /*0000*/ 	.byte	0x02, 0x09, 0x00, 0x00, 0x02, 0x02, 0x01, 0x00, 0x02, 0x05, 0x05, 0x00, 0x03, 0x07, 0x01, 0x01
        /*0010*/ 	.byte	0x02, 0x03, 0x00, 0x00, 0x02, 0x06, 0x01, 0x00, 0x04, 0x0b, 0x08, 0x00, 0x01, 0x00, 0x00, 0x00
        /*0020*/ 	.byte	0x00, 0x00, 0x00, 0x00


//--------------------- .nv.info._ZN3cub18CUB_300001_SM_10006detail8for_each13static_kernelINS2_12policy_hub_t12policy_500_tEmN6thrust24THRUST_300001_SM_1000_NS8cuda_cub20__uninitialized_fill7functorINS7_10device_ptrIfEEfEEEEvT0_T1_ --------------------------
	.section	.nv.info._ZN3cub18CUB_300001_SM_10006detail8for_each13static_kernelINS2_12policy_hub_t12policy_500_tEmN6thrust24THRUST_300001_SM_1000_NS8cuda_cub20__uninitialized_fill7functorINS7_10device_ptrIfEEfEEEEvT0_T1_,"",@"SHT_CUDA_INFO"
	.sectionflags	@""
	.align	4


	//----- nvinfo : EIATTR_CUDA_API_VERSION
	.align		4
        /*0000*/ 	.byte	0x04, 0x37
        /*0002*/ 	.short	(.L_73 - .L_72)
.L_72:
        /*0004*/ 	.word	0x00000082


	//----- nvinfo : EIATTR_KPARAM_INFO
	.align		4
.L_73:
        /*0008*/ 	.byte	0x04, 0x17
        /*000a*/ 	.short	(.L_75 - .L_74)
.L_74:
        /*000c*/ 	.word	0x00000000
        /*0010*/ 	.short	0x0001
        /*0012*/ 	.short	0x0008
        /*0014*/ 	.byte	0x00, 0xf0, 0x41, 0x00


	//----- nvinfo : EIATTR_KPARAM_INFO
	.align		4
.L_75:
        /*0018*/ 	.byte	0x04, 0x17
        /*001a*/ 	.short	(.L_77 - .L_76)
.L_76:
        /*001c*/ 	.word	0x00000000
        /*0020*/ 	.short	0x0000
        /*0022*/ 	.short	0x0000
        /*0024*/ 	.byte	0x00, 0xf0, 0x21, 0x00


	//----- nvinfo : EIATTR_SPARSE_MMA_MASK
	.align		4
.L_77:
        /*0028*/ 	.byte	0x03, 0x50
        /*002a*/ 	.short	0x0000


	//----- nvinfo : EIATTR_MAXREG_COUNT
	.align		4
        /*002c*/ 	.byte	0x03, 0x1b
        /*002e*/ 	.short	0x00ff


	//----- nvinfo : EIATTR_MERCURY_ISA_VERSION
	.align		4
        /*0030*/ 	.byte	0x03, 0x5f
        /*0032*/ 	.short	0x0101


	//----- nvinfo : EIATTR_VRC_CTA_INIT_COUNT
	.align		4
        /*0034*/ 	.byte	0x02, 0x4a
	.zero		1
	.zero		1


	//----- nvinfo : EIATTR_EXIT_INSTR_OFFSETS
	.align		4
        /*0038*/ 	.byte	0x04, 0x1c
        /*003a*/ 	.short	(.L_79 - .L_78)


	//   ....[0]....
.L_78:
        /*003c*/ 	.word	0x00000130


	//   ....[1]....
        /*0040*/ 	.word	0x00000230


	//   ....[2]....
        /*0044*/ 	.word	0x00000260


	//----- nvinfo : EIATTR_MAX_THREADS
	.align		4
.L_79:
        /*0048*/ 	.byte	0x04, 0x05
        /*004a*/ 	.short	(.L_81 - .L_80)
.L_80:
        /*004c*/ 	.word	0x00000100
        /*0050*/ 	.word	0x00000001
        /*0054*/ 	.word	0x00000001


	//----- nvinfo : EIATTR_CBANK_PARAM_SIZE
	.align		4
.L_81:
        /*0058*/ 	.byte	0x03, 0x19
        /*005a*/ 	.short	0x0018


	//----- nvinfo : EIATTR_PARAM_CBANK
	.align		4
        /*005c*/ 	.byte	0x04, 0x0a
        /*005e*/ 	.short	(.L_83 - .L_82)
	.align		4
.L_82:
        /*0060*/ 	.word	index@(.nv.constant0._ZN3cub18CUB_300001_SM_10006detail8for_each13static_kernelINS2_12policy_hub_t12policy_500_tEmN6thrust24THRUST_300001_SM_1000_NS8cuda_cub20__uninitialized_fill7functorINS7_10device_ptrIfEEfEEEEvT0_T1_)
        /*0064*/ 	.short	0x0380
        /*0066*/ 	.short	0x0018


	//----- nvinfo : EIATTR_SW_WAR
	.align		4
.L_83:
        /*0068*/ 	.byte	0x04, 0x36
        /*006a*/ 	.short	(.L_85 - .L_84)
.L_84:
        /*006c*/ 	.word	0x00000008
.L_85:


//--------------------- .nv.info._ZN3cub18CUB_300001_SM_10006detail11EmptyKernelIvEEvv --------------------------
	.section	.nv.info._ZN3cub18CUB_300001_SM_10006detail11EmptyKernelIvEEvv,"",@"SHT_CUDA_INFO"
	.sectionflags	@""
	.align	4


	//----- nvinfo : EIATTR_CUDA_API_VERSION
	.align		4
        /*0000*/ 	.byte	0x04, 0x37
        /*0002*/ 	.short	(.L_87 - .L_86)
.L_86:
        /*0004*/ 	.word	0x00000082


	//----- nvinfo : EIATTR_SPARSE_MMA_MASK
	.align		4
.L_87:
        /*0008*/ 	.byte	0x03, 0x50
        /*000a*/ 	.short	0x0000


	//----- nvinfo : EIATTR_MAXREG_COUNT
	.align		4
        /*000c*/ 	.byte	0x03, 0x1b
        /*000e*/ 	.short	0x00ff


	//----- nvinfo : EIATTR_MERCURY_ISA_VERSION
	.align		4
        /*0010*/ 	.byte	0x03, 0x5f
        /*0012*/ 	.short	0x0101


	//----- nvinfo : EIATTR_VRC_CTA_INIT_COUNT
	.align		4
        /*0014*/ 	.byte	0x02, 0x4a
	.zero		1
	.zero		1


	//----- nvinfo : EIATTR_EXIT_INSTR_OFFSETS
	.align		4
        /*0018*/ 	.byte	0x04, 0x1c
        /*001a*/ 	.short	(.L_89 - .L_88)


	//   ....[0]....
.L_88:
        /*001c*/ 	.word	0x00000010


	//----- nvinfo : EIATTR_SW_WAR
	.align		4
.L_89:
        /*0020*/ 	.byte	0x04, 0x36
        /*0022*/ 	.short	(.L_91 - .L_90)
.L_90:
        /*0024*/ 	.word	0x00000008
.L_91:


//--------------------- .nv.info._Z23initializeWeightsKernelPfim --------------------------
	.section	.nv.info._Z23initializeWeightsKernelPfim,"",@"SHT_CUDA_INFO"
	.sectionflags	@""
	.align	4


	//----- nvinfo : EIATTR_CUDA_API_VERSION
	.align		4
        /*0000*/ 	.byte	0x04, 0x37
        /*0002*/ 	.short	(.L_93 - .L_92)
.L_92:
        /*0004*/ 	.word	0x00000082


	//----- nvinfo : EIATTR_KPARAM_INFO
	.align		4
.L_93:
        /*0008*/ 	.byte	0x04, 0x17
        /*000a*/ 	.short	(.L_95 - .L_94)
.L_94:
        /*000c*/ 	.word	0x00000000
        /*0010*/ 	.short	0x0002
        /*0012*/ 	.short	0x0010
        /*0014*/ 	.byte	0x00, 0xf0, 0x21, 0x00


	//----- nvinfo : EIATTR_KPARAM_INFO
	.align		4
.L_95:
        /*0018*/ 	.byte	0x04, 0x17
        /*001a*/ 	.short	(.L_97 - .L_96)
.L_96:
        /*001c*/ 	.word	0x00000000
        /*0020*/ 	.short	0x0001
        /*0022*/ 	.short	0x0008
        /*0024*/ 	.byte	0x00, 0xf0, 0x11, 0x00


	//----- nvinfo : EIATTR_KPARAM_INFO
	.align		4
.L_97:
        /*0028*/ 	.byte	0x04, 0x17
        /*002a*/ 	.short	(.L_99 - .L_98)
.L_98:
        /*002c*/ 	.word	0x00000000
        /*0030*/ 	.short	0x0000
        /*0032*/ 	.short	0x0000
        /*0034*/ 	.byte	0x00, 0xf5, 0x21, 0x00


	//----- nvinfo : EIATTR_SPARSE_MMA_MASK
	.align		4
.L_99:
        /*0038*/ 	.byte	0x03, 0x50
        /*003a*/ 	.short	0x0000


	//----- nvinfo : EIATTR_MAXREG_COUNT
	.align		4
        /*003c*/ 	.byte	0x03, 0x1b
        /*003e*/ 	.short	0x00ff


	//----- nvinfo : EIATTR_MERCURY_ISA_VERSION
	.align		4
        /*0040*/ 	.byte	0x03, 0x5f
        /*0042*/ 	.short	0x0101


	//----- nvinfo : EIATTR_VRC_CTA_INIT_COUNT
	.align		4
        /*0044*/ 	.byte	0x02, 0x4a
	.zero		1
	.zero		1


	//----- nvinfo : EIATTR_EXIT_INSTR_OFFSETS
	.align		4
        /*0048*/ 	.byte	0x04, 0x1c
        /*004a*/ 	.short	(.L_101 - .L_100)


	//   ....[0]....
.L_100:
        /*004c*/ 	.word	0x00000080


	//   ....[1]....
        /*0050*/ 	.word	0x00002b90


	//----- nvinfo : EIATTR_CRS_STACK_SIZE
	.align		4
.L_101:
        /*0054*/ 	.byte	0x04, 0x1e
        /*0056*/ 	.short	(.L_103 - .L_102)
.L_102:
        /*0058*/ 	.word	0x00000000


	//----- nvinfo : EIATTR_CBANK_PARAM_SIZE
	.align		4
.L_103:
        /*005c*/ 	.byte	0x03, 0x19
        /*005e*/ 	.short	0x0018


	//----- nvinfo : EIATTR_PARAM_CBANK
	.align		4
        /*0060*/ 	.byte	0x04, 0x0a
        /*0062*/ 	.short	(.L_105 - .L_104)
	.align		4
.L_104:
        /*0064*/ 	.word	index@(.nv.constant0._Z23initializeWeightsKernelPfim)
        /*0068*/ 	.short	0x0380
        /*006a*/ 	.short	0x0018


	//----- nvinfo : EIATTR_SW_WAR
	.align		4
.L_105:
        /*006c*/ 	.byte	0x04, 0x36
        /*006e*/ 	.short	(.L_107 - .L_106)
.L_106:
        /*0070*/ 	.word	0x00000008
.L_107:


//--------------------- .nv.callgraph             --------------------------
	.section	.nv.callgraph,"",@"SHT_CUDA_CALLGRAPH"
	.align	4
	.sectionentsize	8
	.align		4
        /*0000*/ 	.word	0x00000000
	.align		4
        /*0004*/ 	.word	0xffffffff
	.align		4
        /*0008*/ 	.word	0x00000000
	.align		4
        /*000c*/ 	.word	0xfffffffe
	.align		4
        /*0010*/ 	.word	0x00000000
	.align		4
        /*0014*/ 	.word	0xfffffffd
	.align		4
        /*0018*/ 	.word	0x00000000
	.align		4
        /*001c*/ 	.word	0xfffffffc


//--------------------- .nv.constant4             --------------------------
	.section	.nv.constant4,"a",@progbits
	.align	8
	.align		8
.nv.constant4:
        /*0000*/ 	.dword	precalc_xorwow_matrix
	.align		8
        /*0008*/ 	.dword	precalc_xorwow_offset_matrix
	.align		8
        /*0010*/ 	.dword	mrg32k3aM1
	.align		8
        /*0018*/ 	.dword	mrg32k3aM2
	.align		8
        /*0020*/ 	.dword	mrg32k3aM1SubSeq
	.align		8
        /*0028*/ 	.dword	mrg32k3aM2SubSeq
	.align		8
        /*0030*/ 	.dword	mrg32k3aM1Seq
	.align		8
        /*0038*/ 	.dword	mrg32k3aM2Seq
	.align		8
        /*0040*/ 	.dword	_ZN34_INTERNAL_d4c0db86_4_k_cu_742f6f614cuda3std3__45__cpo5beginE
	.align		8
        /*0048*/ 	.dword	_ZN34_INTERNAL_d4c0db86_4_k_cu_742f6f614cuda3std3__45__cpo3endE
	.align		8
        /*0050*/ 	.dword	_ZN34_INTERNAL_d4c0db86_4_k_cu_742f6f614cuda3std3__45__cpo6cbeginE
	.align		8
        /*0058*/ 	.dword	_ZN34_INTERNAL_d4c0db86_4_k_cu_742f6f614cuda3std3__45__cpo4cendE
	.align		8
        /*0060*/ 	.dword	_ZN34_INTERNAL_d4c0db86_4_k_cu_742f6f614cuda3std3__45__cpo6rbeginE
	.align		8
        /*0068*/ 	.dword	_ZN34_INTERNAL_d4c0db86_4_k_cu_742f6f614cuda3std3__45__cpo4rendE
	.align		8
        /*0070*/ 	.dword	_ZN34_INTERNAL_d4c0db86_4_k_cu_742f6f614cuda3std3__45__cpo7crbeginE
	.align		8
        /*0078*/ 	.dword	_ZN34_INTERNAL_d4c0db86_4_k_cu_742f6f614cuda3std3__45__cpo5crendE
	.align		8
        /*0080*/ 	.dword	_ZN34_INTERNAL_d4c0db86_4_k_cu_742f6f614cuda3std3__436_GLOBAL__N__d4c0db86_4_k_cu_742f6f616ignoreE
	.align		8
        /*0088*/ 	.dword	_ZN34_INTERNAL_d4c0db86_4_k_cu_742f6f614cuda3std3__419piecewise_constructE
	.align		8
        /*0090*/ 	.dword	_ZN34_INTERNAL_d4c0db86_4_k_cu_742f6f614cuda3std3__48in_placeE
	.align		8
        /*0098*/ 	.dword	_ZN34_INTERNAL_d4c0db86_4_k_cu_742f6f614cuda3std3__420unreachable_sentinelE
	.align		8
        /*00a0*/ 	.dword	_ZN34_INTERNAL_d4c0db86_4_k_cu_742f6f614cuda3std3__47nulloptE
	.align		8
        /*00a8*/ 	.dword	_ZN34_INTERNAL_d4c0db86_4_k_cu_742f6f614cuda3std3__48unexpectE
	.align		8
        /*00b0*/ 	.dword	_ZN34_INTERNAL_d4c0db86_4_k_cu_742f6f614cuda3std6ranges3__45__cpo4swapE
	.align		8
        /*00b8*/ 	.dword	_ZN34_INTERNAL_d4c0db86_4_k_cu_742f6f614cuda3std6ranges3__45__cpo9iter_moveE
	.align		8
        /*00c0*/ 	.dword	_ZN34_INTERNAL_d4c0db86_4_k_cu_742f6f614cuda3std6ranges3__45__cpo5beginE
	.align		8
        /*00c8*/ 	.dword	_ZN34_INTERNAL_d4c0db86_4_k_cu_742f6f614cuda3std6ranges3__45__cpo3endE
	.align		8
        /*00d0*/ 	.dword	_ZN34_INTERNAL_d4c0db86_4_k_cu_742f6f614cuda3std6ranges3__45__cpo6cbeginE
	.align		8
        /*00d8*/ 	.dword	_ZN34_INTERNAL_d4c0db86_4_k_cu_742f6f614cuda3std6ranges3__45__cpo4cendE
	.align		8
        /*00e0*/ 	.dword	_ZN34_INTERNAL_d4c0db86_4_k_cu_742f6f614cuda3std6ranges3__45__cpo7advanceE
	.align		8
        /*00e8*/ 	.dword	_ZN34_INTERNAL_d4c0db86_4_k_cu_742f6f614cuda3std6ranges3__45__cpo9iter_swapE
	.align		8
        /*00f0*/ 	.dword	_ZN34_INTERNAL_d4c0db86_4_k_cu_742f6f614cuda3std6ranges3__45__cpo4nextE
	.align		8
        /*00f8*/ 	.dword	_ZN34_INTERNAL_d4c0db86_4_k_cu_742f6f614cuda3std6ranges3__45__cpo4prevE
	.align		8
        /*0100*/ 	.dword	_ZN34_INTERNAL_d4c0db86_4_k_cu_742f6f614cuda3std6ranges3__45__cpo4dataE
	.align		8
        /*0108*/ 	.dword	_ZN34_INTERNAL_d4c0db86_4_k_cu_742f6f614cuda3std6ranges3__45__cpo5cdataE
	.align		8
        /*0110*/ 	.dword	_ZN34_INTERNAL_d4c0db86_4_k_cu_742f6f614cuda3std6ranges3__45__cpo4sizeE
	.align		8
        /*0118*/ 	.dword	_ZN34_INTERNAL_d4c0db86_4_k_cu_742f6f614cuda3std6ranges3__45__cpo5ssizeE
	.align		8
        /*0120*/ 	.dword	_ZN34_INTERNAL_d4c0db86_4_k_cu_742f6f614cuda3std6ranges3__45__cpo8distanceE
	.align		8
        /*0128*/ 	.dword	_ZN34_INTERNAL_d4c0db86_4_k_cu_742f6f616thrust24THRUST_300001_SM_1000_NS8cuda_cub3parE
	.align		8
        /*0130*/ 	.dword	_ZN34_INTERNAL_d4c0db86_4_k_cu_742f6f616thrust24THRUST_300001_SM_1000_NS8cuda_cub10par_nosyncE
	.align		8
        /*0138*/ 	.dword	_ZN34_INTERNAL_d4c0db86_4_k_cu_742f6f616thrust24THRUST_300001_SM_1000_NS6system6detail10sequential3seqE
	.align		8
        /*0140*/ 	.dword	_ZN34_INTERNAL_d4c0db86_4_k_cu_742f6f616thrust24THRUST_300001_SM_1000_NS12placeholders2_1E
	.align		8
        /*0148*/ 	.dword	_ZN34_INTERNAL_d4c0db86_4_k_cu_742f6f616thrust24THRUST_300001_SM_1000_NS12placeholders2_2E
	.align		8
        /*0150*/ 	.dword	_ZN34_INTERNAL_d4c0db86_4_k_cu_742f6f616thrust24THRUST_300001_SM_1000_NS12placeholders2_3E
	.align		8
        /*0158*/ 	.dword	_ZN34_INTERNAL_d4c0db86_4_k_cu_742f6f616thrust24THRUST_300001_SM_1000_NS12placeholders2_4E
	.align		8
        /*0160*/ 	.dword	_ZN34_INTERNAL_d4c0db86_4_k_cu_742f6f616thrust24THRUST_300001_SM_1000_NS12placeholders2_5E
	.align		8
        /*0168*/ 	.dword	_ZN34_INTERNAL_d4c0db86_4_k_cu_742f6f616thrust24THRUST_300001_SM_1000_NS12placeholders2_6E
	.align		8
        /*0170*/ 	.dword	_ZN34_INTERNAL_d4c0db86_4_k_cu_742f6f616thrust24THRUST_300001_SM_1000_NS12placeholders2_7E
	.align		8
        /*0178*/ 	.dword	_ZN34_INTERNAL_d4c0db86_4_k_cu_742f6f616thrust24THRUST_300001_SM_1000_NS12placeholders2_8E
	.align		8
        /*0180*/ 	.dword	_ZN34_INTERNAL_d4c0db86_4_k_cu_742f6f616thrust24THRUST_300001_SM_1000_NS12placeholders2_9E
	.align		8
        /*0188*/ 	.dword	_ZN34_INTERNAL_d4c0db86_4_k_cu_742f6f616thrust24THRUST_300001_SM_1000_NS12placeholders3_10E
	.align		8
        /*0190*/ 	.dword	_ZN34_INTERNAL_d4c0db86_4_k_cu_742f6f616thrust24THRUST_300001_SM_1000_NS3seqE


//--------------------- .nv.constant3             --------------------------
	.section	.nv.constant3,"a",@progbits
	.align	8
.nv.constant3:
	.type		__cr_lgamma_table,@object
	.size		__cr_lgamma_table,(.L_8 - __cr_lgamma_table)
__cr_lgamma_table:
        /*0000*/ 	.byte	0x00, 0x00, 0x00, 0x00, 0x00, 0x00, 0x00, 0x00, 0x00, 0x00, 0x00, 0x00, 0x00, 0x00, 0x00, 0x00
        /*0010*/ 	.byte	0xef, 0x39, 0xfa, 0xfe, 0x42, 0x2e, 0xe6, 0x3f, 0x02, 0x20, 0x2a, 0xfa, 0x0b, 0xab, 0xfc, 0x3f
        /*0020*/ 	.byte	0xf9, 0x2c, 0x92, 0x7c, 0xa7, 0x6c, 0x09, 0x40, 0xc9, 0x79, 0x44, 0x3c, 0x64, 0x26, 0x13, 0x40
        /*0030*/ 	.byte	0xca, 0x01, 0xcf, 0x3a, 0x27, 0x51, 0x1a, 0x40, 0x30, 0xcc, 0x2d, 0xf3, 0xe1, 0x0c, 0x21, 0x40
        /*0040*/ 	.byte	0x0d, 0xb7, 0xfc, 0x82, 0x8e, 0x35, 0x25, 0x40
.L_8:


//--------------------- .text._ZN3cub18CUB_300001_SM_10006detail8for_each13static_kernelINS2_12policy_hub_t12policy_500_tEmN6thrust24THRUST_300001_SM_1000_NS8cuda_cub20__uninitialized_fill7functorINS7_10device_ptrIfEEfEEEEvT0_T1_ --------------------------
	.section	.text._ZN3cub18CUB_300001_SM_10006detail8for_each13static_kernelINS2_12policy_hub_t12policy_500_tEmN6thrust24THRUST_300001_SM_1000_NS8cuda_cub20__uninitialized_fill7functorINS7_10device_ptrIfEEfEEEEvT0_T1_,"ax",@progbits
	.align	128
        .global         _ZN3cub18CUB_300001_SM_10006detail8for_each13static_kernelINS2_12policy_hub_t12policy_500_tEmN6thrust24THRUST_300001_SM_1000_NS8cuda_cub20__uninitialized_fill7functorINS7_10device_ptrIfEEfEEEEvT0_T1_
        .type           _ZN3cub18CUB_300001_SM_10006detail8for_each13static_kernelINS2_12policy_hub_t12policy_500_tEmN6thrust24THRUST_300001_SM_1000_NS8cuda_cub20__uninitialized_fill7functorINS7_10device_ptrIfEEfEEEEvT0_T1_,@function
        .size           _ZN3cub18CUB_300001_SM_10006detail8for_each13static_kernelINS2_12policy_hub_t12policy_500_tEmN6thrust24THRUST_300001_SM_1000_NS8cuda_cub20__uninitialized_fill7functorINS7_10device_ptrIfEEfEEEEvT0_T1_,(.L_x_20 - _ZN3cub18CUB_300001_SM_10006detail8for_each13static_kernelINS2_12policy_hub_t12policy_500_tEmN6thrust24THRUST_300001_SM_1000_NS8cuda_cub20__uninitialized_fill7functorINS7_10device_ptrIfEEfEEEEvT0_T1_)
        .other          _ZN3cub18CUB_300001_SM_10006detail8for_each13static_kernelINS2_12policy_hub_t12policy_500_tEmN6thrust24THRUST_300001_SM_1000_NS8cuda_cub20__uninitialized_fill7functorINS7_10device_ptrIfEEfEEEEvT0_T1_,@"STO_CUDA_ENTRY STV_DEFAULT"
_ZN3cub18CUB_300001_SM_10006detail8for_each13static_kernelINS2_12policy_hub_t12policy_500_tEmN6thrust24THRUST_300001_SM_1000_NS8cuda_cub20__uninitialized_fill7functorINS7_10device_ptrIfEEfEEEEvT0_T1_:
.text._ZN3cub18CUB_300001_SM_10006detail8for_each13static_kernelINS2_12policy_hub_t12policy_500_tEmN6thrust24THRUST_300001_SM_1000_NS8cuda_cub20__uninitialized_fill7functorINS7_10device_ptrIfEEfEEEEvT0_T1_:
[----:B------:R-:W-:Y:S08]  /*0000*/  LDC R1, c[0x0][0x37c] ;  /* 0x0000df00ff017b82 */ /* 0x000ff00000000800 */
[----:B------:R-:W0:Y:S01]  /*0010*/  S2UR UR4, SR_CTAID.X ;  /* 0x00000000000479c3 */ /* 0x000e220000002500 */
[----:B------:R-:W1:Y:S01]  /*0020*/  LDCU.64 UR6, c[0x0][0x380] ;  /* 0x00007000ff0677ac */ /* 0x000e620008000a00 */
[----:B------:R-:W2:Y:S01]  /*0030*/  LDCU.64 UR8, c[0x0][0x358] ;  /* 0x00006b00ff0877ac */ /* 0x000ea20008000a00 */
[----:B0-----:R-:W-:-:S04]  /*0040*/  UIMAD.WIDE.U32 UR4, UR4, 0x200, URZ ;  /* 0x00000200040478a5 */ /* 0x001fc8000f8e00ff */
[----:B-1----:R-:W-:-:S04]  /*0050*/  UIADD3 UR6, UP0, UPT, -UR4, UR6, URZ ;  /* 0x0000000604067290 */ /* 0x002fc8000ff1e1ff */
[----:B------:R-:W-:Y:S02]  /*0060*/  UIADD3.X UR7, UPT, UPT, ~UR5, UR7, URZ, UP0, !UPT ;  /* 0x0000000705077290 */ /* 0x000fe400087fe5ff */
[----:B------:R-:W-:-:S04]  /*0070*/  UISETP.GE.U32.AND UP0, UPT, UR6, 0x200, UPT ;  /* 0x000002000600788c */ /* 0x000fc8000bf06070 */
[----:B------:R-:W-:-:S09]  /*0080*/  UISETP.GE.U32.AND.EX UP0, UPT, UR7, URZ, UPT, UP0 ;  /* 0x000000ff0700728c */ /* 0x000fd2000bf06100 */
[----:B--2---:R-:W-:Y:S05]  /*0090*/  BRA.U !UP0, `(.L_x_0) ;  /* 0x0000000108287547 */ /* 0x004fea000b800000 */
[----:B------:R-:W0:Y:S01]  /*00a0*/  S2R R0, SR_TID.X ;  /* 0x0000000000007919 */ /* 0x000e220000002100 */
[----:B------:R-:W1:Y:S01]  /*00b0*/  LDCU.64 UR6, c[0x0][0x388] ;  /* 0x00007100ff0677ac */ /* 0x000e620008000a00 */
[----:B------:R-:W2:Y:S01]  /*00c0*/  LDC R5, c[0x0][0x390] ;  /* 0x0000e400ff057b82 */ /* 0x000ea20000000800 */
[----:B0-----:R-:W-:-:S05]  /*00d0*/  IADD3 R0, P0, PT, R0, UR4, RZ ;  /* 0x0000000400007c10 */ /* 0x001fca000ff1e0ff */
[----:B------:R-:W-:Y:S01]  /*00e0*/  IMAD.X R3, RZ, RZ, UR5, P0 ;  /* 0x00000005ff037e24 */ /* 0x000fe200080e06ff */
[----:B-1----:R-:W-:-:S04]  /*00f0*/  LEA R2, P0, R0, UR6, 0x2 ;  /* 0x0000000600027c11 */ /* 0x002fc8000f8010ff */
[----:B------:R-:W-:-:S05]  /*0100*/  LEA.HI.X R3, R0, UR7, R3, 0x2, P0 ;  /* 0x0000000700037c11 */ /* 0x000fca00080f1403 */
[----:B--2---:R-:W-:Y:S04]  /*0110*/  STG.E desc[UR8][R2.64], R5 ;  /* 0x0000000502007986 */ /* 0x004fe8000c101908 */
[----:B------:R-:W-:Y:S01]  /*0120*/  STG.E desc[UR8][R2.64+0x400], R5 ;  /* 0x0004000502007986 */ /* 0x000fe2000c101908 */
[----:B------:R-:W-:Y:S05]  /*0130*/  EXIT ;  /* 0x000000000000794d */ /* 0x000fea0003800000 */
.L_x_0:
[----:B------:R-:W0:Y:S01]  /*0140*/  S2R R0, SR_TID.X ;  /* 0x0000000000007919 */ /* 0x000e220000002100 */
[----:B------:R-:W-:Y:S01]  /*0150*/  IMAD.U32 R2, RZ, RZ, UR7 ;  /* 0x00000007ff027e24 */ /* 0x000fe2000f8e00ff */
[----:B------:R-:W1:Y:S01]  /*0160*/  LDCU.64 UR10, c[0x0][0x388] ;  /* 0x00007100ff0a77ac */ /* 0x000e620008000a00 */
[----:B------:R-:W-:Y:S01]  /*0170*/  IMAD.U32 R4, RZ, RZ, UR7 ;  /* 0x00000007ff047e24 */ /* 0x000fe2000f8e00ff */
[----:B0-----:R-:W-:-:S04]  /*0180*/  ISETP.LT.U32.AND P0, PT, R0, UR6, PT ;  /* 0x0000000600007c0c */ /* 0x001fc8000bf01070 */
[----:B------:R-:W-:Y:S01]  /*0190*/  ISETP.GT.U32.AND.EX P0, PT, R2, RZ, PT, P0 ;  /* 0x000000ff0200720c */ /* 0x000fe20003f04100 */
[C---:B------:R-:W-:Y:S01]  /*01a0*/  VIADD R2, R0.reuse, 0x100 ;  /* 0x0000010000027836 */ /* 0x040fe20000000000 */
[----:B------:R-:W-:-:S04]  /*01b0*/  IADD3 R0, P2, PT, R0, UR4, RZ ;  /* 0x0000000400007c10 */ /* 0x000fc8000ff5e0ff */
[----:B------:R-:W-:Y:S01]  /*01c0*/  ISETP.LT.U32.AND P1, PT, R2, UR6, PT ;  /* 0x0000000602007c0c */ /* 0x000fe2000bf21070 */
[----:B------:R-:W-:Y:S01]  /*01d0*/  IMAD.X R3, RZ, RZ, UR5, P2 ;  /* 0x00000005ff037e24 */ /* 0x000fe200090e06ff */
[----:B-1----:R-:W-:Y:S02]  /*01e0*/  LEA R2, P2, R0, UR10, 0x2 ;  /* 0x0000000a00027c11 */ /* 0x002fe4000f8410ff */
[----:B------:R-:W-:Y:S02]  /*01f0*/  ISETP.GT.U32.AND.EX P1, PT, R4, RZ, PT, P1 ;  /* 0x000000ff0400720c */ /* 0x000fe40003f24110 */
[----:B------:R-:W-:Y:S01]  /*0200*/  LEA.HI.X R3, R0, UR11, R3, 0x2, P2 ;  /* 0x0000000b00037c11 */ /* 0x000fe200090f1403 */
[----:B------:R-:W0:Y:S04]  /*0210*/  @P0 LDC R5, c[0x0][0x390] ;  /* 0x0000e400ff050b82 */ /* 0x000e280000000800 */
[----:B0-----:R0:W-:Y:S06]  /*0220*/  @P0 STG.E desc[UR8][R2.64], R5 ;  /* 0x0000000502000986 */ /* 0x0011ec000c101908 */
[----:B------:R-:W-:Y:S05]  /*0230*/  @!P1 EXIT ;  /* 0x000000000000994d */ /* 0x000fea0003800000 */
[----:B0-----:R-:W0:Y:S02]  /*0240*/  LDC R5, c[0x0][0x390] ;  /* 0x0000e400ff057b82 */ /* 0x001e240000000800 */
[----:B0-----:R-:W-:Y:S01]  /*0250*/  STG.E desc[UR8][R2.64+0x400], R5 ;  /* 0x0004000502007986 */ /* 0x001fe2000c101908 */
[----:B------:R-:W-:Y:S05]  /*0260*/  EXIT ;  /* 0x000000000000794d */ /* 0x000fea0003800000 */
.L_x_1:
[----:B------:R-:W-:-:S00]  /*0270*/  BRA `(.L_x_1) ;  /* 0xfffffffc00fc7947 */ /* 0x000fc0000383ffff */
[----:B------:R-:W-:-:S00]  /*0280*/  NOP ;  /* 0x0000000000007918 */ /* 0x000fc00000000000 */
[----:B------:R-:W-:-:S00]  /*0290*/  NOP ;  /* 0x0000000000007918 */ /* 0x000fc00000000000 */
[----:B------:R-:W-:-:S00]  /*02a0*/  NOP ;  /* 0x0000000000007918 */ /* 0x000fc00000000000 */
[----:B------:R-:W-:-:S00]  /*02b0*/  NOP ;  /* 0x0000000000007918 */ /* 0x000fc00000000000 */
[----:B------:R-:W-:-:S00]  /*02c0*/  NOP ;  /* 0x0000000000007918 */ /* 0x000fc00000000000 */
[----:B------:R-:W-:-:S00]  /*02d0*/  NOP ;  /* 0x0000000000007918 */ /* 0x000fc00000000000 */
[----:B------:R-:W-:-:S00]  /*02e0*/  NOP ;  /* 0x0000000000007918 */ /* 0x000fc00000000000 */
[----:B------:R-:W-:-:S00]  /*02f0*/  NOP ;  /* 0x0000000000007918 */ /* 0x000fc00000000000 */
.L_x_20:


//--------------------- .text._ZN3cub18CUB_300001_SM_10006detail11EmptyKernelIvEEvv --------------------------
	.section	.text._ZN3cub18CUB_300001_SM_10006detail11EmptyKernelIvEEvv,"ax",@progbits
	.align	128
        .global         _ZN3cub18CUB_300001_SM_10006detail11EmptyKernelIvEEvv
        .type           _ZN3cub18CUB_300001_SM_10006detail11EmptyKernelIvEEvv,@function
        .size           _ZN3cub18CUB_300001_SM_10006detail11EmptyKernelIvEEvv,(.L_x_21 - _ZN3cub18CUB_300001_SM_10006detail11EmptyKernelIvEEvv)
        .other          _ZN3cub18CUB_300001_SM_10006detail11EmptyKernelIvEEvv,@"STO_CUDA_ENTRY STV_DEFAULT"
_ZN3cub18CUB_300001_SM_10006detail11EmptyKernelIvEEvv:
.text._ZN3cub18CUB_300001_SM_10006detail11EmptyKernelIvEEvv:
[----:B------:R-:W-:Y:S01]  /*0000*/  LDC R1, c[0x0][0x37c] ;  /* 0x0000df00ff017b82 */ /* 0x000fe20000000800 */
[----:B------:R-:W-:Y:S05]  /*0010*/  EXIT ;  /* 0x000000000000794d */ /* 0x000fea0003800000 */
.L_x_2:
        /* <DEDUP_REMOVED lines=14> */
.L_x_21:


//--------------------- .text._Z23initializeWeightsKernelPfim --------------------------
	.section	.text._Z23initializeWeightsKernelPfim,"ax",@progbits
	.align	128
        .global         _Z23initializeWeightsKernelPfim
        .type           _Z23initializeWeightsKernelPfim,@function
        .size           _Z23initializeWeightsKernelPfim,(.L_x_19 - _Z23initializeWeightsKernelPfim)
        .other          _Z23initializeWeightsKernelPfim,@"STO_CUDA_ENTRY STV_DEFAULT"
_Z23initializeWeightsKernelPfim:
.text._Z23initializeWeightsKernelPfim:
[----:B------:R-:W0:Y:S01]  /*0000*/  LDC R1, c[0x0][0x37c] ;  /* 0x0000df00ff017b82 */ /* 0x000e220000000800 */
[----:B------:R-:W1:Y:S07]  /*0010*/  S2R R3, SR_TID.X ;  /* 0x0000000000037919 */ /* 0x000e6e0000002100 */
[----:B------:R-:W1:Y:S01]  /*0020*/  S2UR UR4, SR_CTAID.X ;  /* 0x00000000000479c3 */ /* 0x000e620000002500 */
[----:B------:R-:W2:Y:S01]  /*0030*/  LDCU UR5, c[0x0][0x388] ;  /* 0x00007100ff0577ac */ /* 0x000ea20008000800 */
[----:B0-----:R-:W-:-:S06]  /*0040*/  VIADD R1, R1, 0xffffffd0 ;  /* 0xffffffd001017836 */ /* 0x001fcc0000000000 */
[----:B------:R-:W1:Y:S02]  /*0050*/  LDC R10, c[0x0][0x360] ;  /* 0x0000d800ff0a7b82 */ /* 0x000e640000000800 */
[----:B-1----:R-:W-:-:S05]  /*0060*/  IMAD R10, R10, UR4, R3 ;  /* 0x000000040a0a7c24 */ /* 0x002fca000f8e0203 */
[----:B--2---:R-:W-:-:S13]  /*0070*/  ISETP.GE.AND P0, PT, R10, UR5, PT ;  /* 0x000000050a007c0c */ /* 0x004fda000bf06270 */
[----:B------:R-:W-:Y:S05]  /*0080*/  @P0 EXIT ;  /* 0x000000000000094d */ /* 0x000fea0003800000 */
[----:B------:R-:W0:Y:S01]  /*0090*/  LDC.64 R2, c[0x0][0x390] ;  /* 0x0000e400ff027b82 */ /* 0x000e220000000a00 */
[----:B------:R-:W-:Y:S01]  /*00a0*/  ISETP.NE.AND P0, PT, R10, RZ, PT ;  /* 0x000000ff0a00720c */ /* 0x000fe20003f05270 */
[----:B------:R-:W1:Y:S01]  /*00b0*/  LDCU.64 UR6, c[0x0][0x358] ;  /* 0x00006b00ff0677ac */ /* 0x000e620008000a00 */
[----:B------:R-:W-:Y:S01]  /*00c0*/  BSSY.RECONVERGENT B0, `(.L_x_3) ;  /* 0x0000262000007945 */ /* 0x000fe20003800200 */
[----:B0-----:R-:W-:Y:S02]  /*00d0*/  LOP3.LUT R0, R2, 0xaad26b49, RZ, 0x3c, !PT ;  /* 0xaad26b4902007812 */ /* 0x001fe400078e3cff */
[----:B------:R-:W-:-:S03]  /*00e0*/  LOP3.LUT R2, R3, 0xf7dcefdd, RZ, 0x3c, !PT ;  /* 0xf7dcefdd03027812 */ /* 0x000fc600078e3cff */
[----:B------:R-:W-:Y:S02]  /*00f0*/  IMAD R0, R0, 0x4182bed5, RZ ;  /* 0x4182bed500007824 */ /* 0x000fe400078e02ff */
[----:B------:R-:W-:Y:S02]  /*0100*/  IMAD R9, R2, -0x658354e5, RZ ;  /* 0x9a7cab1b02097824 */ /* 0x000fe400078e02ff */
[C---:B------:R-:W-:Y:S01]  /*0110*/  VIADD R3, R0.reuse, 0x75bcd15 ;  /* 0x075bcd1500037836 */ /* 0x040fe20000000000 */
[C---:B------:R-:W-:Y:S01]  /*0120*/  LOP3.LUT R6, R0.reuse, 0x159a55e5, RZ, 0x3c, !PT ;  /* 0x159a55e500067812 */ /* 0x040fe200078e3cff */
[C---:B------:R-:W-:Y:S01]  /*0130*/  VIADD R5, R0.reuse, 0x583f19 ;  /* 0x00583f1900057836 */ /* 0x040fe20000000000 */
[----:B------:R-:W-:Y:S01]  /*0140*/  IADD3 R2, PT, PT, R0, 0x64f0c9, R9 ;  /* 0x0064f0c900027810 */ /* 0x000fe20007ffe009 */
[C---:B------:R-:W-:Y:S01]  /*0150*/  VIADD R7, R9.reuse, 0x1f123bb5 ;  /* 0x1f123bb509077836 */ /* 0x040fe20000000000 */
[----:B------:R-:W-:Y:S02]  /*0160*/  LOP3.LUT R4, R9, 0x5491333, RZ, 0x3c, !PT ;  /* 0x0549133309047812 */ /* 0x000fe400078e3cff */
[----:B------:R-:W-:Y:S01]  /*0170*/  SHF.R.S32.HI R0, RZ, 0x1f, R10 ;  /* 0x0000001fff007819 */ /* 0x000fe2000001140a */
[----:B------:R0:W-:Y:S04]  /*0180*/  STL.64 [R1], R2 ;  /* 0x0000000201007387 */ /* 0x0001e80000100a00 */
[----:B------:R0:W-:Y:S04]  /*0190*/  STL.64 [R1+0x8], R6 ;  /* 0x0000080601007387 */ /* 0x0001e80000100a00 */
[----:B------:R0:W-:Y:S01]  /*01a0*/  STL.64 [R1+0x10], R4 ;  /* 0x0000100401007387 */ /* 0x0001e20000100a00 */
[----:B-1----:R-:W-:Y:S05]  /*01b0*/  @!P0 BRA `(.L_x_4) ;  /* 0x0000002400488947 */ /* 0x002fea0003800000 */
[----:B------:R-:W-:Y:S02]  /*01c0*/  IMAD.MOV.U32 R13, RZ, RZ, R0 ;  /* 0x000000ffff0d7224 */ /* 0x000fe400078e0000 */
[----:B------:R-:W-:Y:S02]  /*01d0*/  IMAD.MOV.U32 R11, RZ, RZ, RZ ;  /* 0x000000ffff0b7224 */ /* 0x000fe400078e00ff */
[----:B0-----:R-:W-:-:S07]  /*01e0*/  IMAD.MOV.U32 R2, RZ, RZ, R10 ;  /* 0x000000ffff027224 */ /* 0x001fce00078e000a */
.L_x_13:
[----:B------:R-:W-:Y:S01]  /*01f0*/  LOP3.LUT R0, R2, 0x3, RZ, 0xc0, !PT ;  /* 0x0000000302007812 */ /* 0x000fe200078ec0ff */
[----:B------:R-:W-:Y:S03]  /*0200*/  BSSY.RECONVERGENT B1, `(.L_x_5) ;  /* 0x0000247000017945 */ /* 0x000fe60003800200 */
[----:B------:R-:W-:-:S04]  /*0210*/  ISETP.NE.U32.AND P0, PT, R0, RZ, PT ;  /* 0x000000ff0000720c */ /* 0x000fc80003f05070 */
[----:B------:R-:W-:-:S13]  /*0220*/  ISETP.NE.AND.EX P0, PT, RZ, RZ, PT, P0 ;  /* 0x000000ffff00720c */ /* 0x000fda0003f05300 */
[----:B0-----:R-:W-:Y:S05]  /*0230*/  @!P0 BRA `(.L_x_6) ;  /* 0x00000024000c8947 */ /* 0x001fea0003800000 */
[----:B------:R-:W0:Y:S01]  /*0240*/  LDC.64 R8, c[0x4][RZ] ;  /* 0x01000000ff087b82 */ /* 0x000e220000000a00 */
[----:B------:R-:W-:Y:S01]  /*0250*/  IMAD.MOV.U32 R0, RZ, RZ, RZ ;  /* 0x000000ffff007224 */ /* 0x000fe200078e00ff */
[----:B------:R-:W-:Y:S02]  /*0260*/  CS2R R4, SRZ ;  /* 0x0000000000047805 */ /* 0x000fe4000001ff00 */
[----:B------:R-:W-:Y:S01]  /*0270*/  CS2R R6, SRZ ;  /* 0x0000000000067805 */ /* 0x000fe2000001ff00 */
[----:B------:R-:W-:Y:S02]  /*0280*/  IMAD.MOV.U32 R3, RZ, RZ, RZ ;  /* 0x000000ffff037224 */ /* 0x000fe400078e00ff */
[----:B0-----:R-:W-:-:S07]  /*0290*/  IMAD.WIDE.U32 R8, R11, 0xc80, R8 ;  /* 0x00000c800b087825 */ /* 0x001fce00078e0008 */
.L_x_8:
[----:B------:R-:W-:-:S06]  /*02a0*/  IMAD R12, R0, 0x4, R1 ;  /* 0x00000004000c7824 */ /* 0x000fcc00078e0201 */
[----:B------:R-:W5:Y:S01]  /*02b0*/  LDL R12, [R12+0x4] ;  /* 0x000004000c0c7983 */ /* 0x000f620000100800 */
[----:B------:R-:W-:-:S05]  /*02c0*/  UMOV UR4, URZ ;  /* 0x000000ff00047c82 */ /* 0x000fca0008000000 */
.L_x_7:
[----:B-----5:R-:W-:Y:S01]  /*02d0*/  SHF.R.U32.HI R22, RZ, UR4, R12 ;  /* 0x00000004ff167c19 */ /* 0x020fe2000801160c */
[----:B------:R-:W-:-:S03]  /*02e0*/  IMAD.SHL.U32 R14, R0, 0x20, RZ ;  /* 0x00000020000e7824 */ /* 0x000fc600078e00ff */
[----:B------:R-:W-:Y:S01]  /*02f0*/  LOP3.LUT R15, R22, 0x1, RZ, 0xc0, !PT ;  /* 0x00000001160f7812 */ /* 0x000fe200078ec0ff */
[----:B------:R-:W-:-:S03]  /*0300*/  VIADD R14, R14, UR4 ;  /* 0x000000040e0e7c36 */ /* 0x000fc60008000000 */
[----:B------:R-:W-:Y:S01]  /*0310*/  ISETP.NE.U32.AND P0, PT, R15, 0x1, PT ;  /* 0x000000010f00780c */ /* 0x000fe20003f05070 */
[----:B------:R-:W-:-:S03]  /*0320*/  IMAD R15, R14, 0x5, RZ ;  /* 0x000000050e0f7824 */ /* 0x000fc600078e02ff */
[----:B------:R-:W-:Y:S01]  /*0330*/  R2P PR, R22, 0x7e ;  /* 0x0000007e16007804 */ /* 0x000fe20000000000 */
[----:B------:R-:W-:-:S08]  /*0340*/  IMAD.WIDE.U32 R14, R15, 0x4, R8 ;  /* 0x000000040f0e7825 */ /* 0x000fd000078e0008 */
[----:B------:R-:W2:Y:S04]  /*0350*/  @!P0 LDG.E R16, desc[UR6][R14.64+0x10] ;  /* 0x000010060e108981 */ /* 0x000ea8000c1e1900 */
[----:B------:R-:W3:Y:S04]  /*0360*/  @P1 LDG.E R18, desc[UR6][R14.64+0x24] ;  /* 0x000024060e121981 */ /* 0x000ee8000c1e1900 */
[----:B------:R-:W4:Y:S04]  /*0370*/  @P2 LDG.E R20, desc[UR6][R14.64+0x38] ;  /* 0x000038060e142981 */ /* 0x000f28000c1e1900 */
[----:B------:R-:W4:Y:S04]  /*0380*/  @P3 LDG.E R24, desc[UR6][R14.64+0x4c] ;  /* 0x00004c060e183981 */ /* 0x000f28000c1e1900 */
[----:B------:R-:W4:Y:S04]  /*0390*/  @P4 LDG.E R26, desc[UR6][R14.64+0x60] ;  /* 0x000060060e1a4981 */ /* 0x000f28000c1e1900 */
[----:B------:R-:W4:Y:S04]  /*03a0*/  @!P0 LDG.E R17, desc[UR6][R14.64+0x4] ;  /* 0x000004060e118981 */ /* 0x000f28000c1e1900 */
[----:B------:R-:W4:Y:S04]  /*03b0*/  @!P0 LDG.E R19, desc[UR6][R14.64+0xc] ;  /* 0x00000c060e138981 */ /* 0x000f28000c1e1900 */
[----:B------:R-:W4:Y:S04]  /*03c0*/  @P1 LDG.E R21, desc[UR6][R14.64+0x18] ;  /* 0x000018060e151981 */ /* 0x000f28000c1e1900 */
[----:B------:R-:W4:Y:S04]  /*03d0*/  @P3 LDG.E R23, desc[UR6][R14.64+0x40] ;  /* 0x000040060e173981 */ /* 0x000f28000c1e1900 */
[----:B------:R-:W4:Y:S04]  /*03e0*/  @P5 LDG.E R25, desc[UR6][R14.64+0x70] ;  /* 0x000070060e195981 */ /* 0x000f28000c1e1900 */
[----:B------:R-:W4:Y:S01]  /*03f0*/  @P6 LDG.E R28, desc[UR6][R14.64+0x88] ;  /* 0x000088060e1c6981 */ /* 0x000f22000c1e1900 */
[----:B--2---:R-:W-:-:S03]  /*0400*/  @!P0 LOP3.LUT R5, R5, R16, RZ, 0x3c, !PT ;  /* 0x0000001005058212 */ /* 0x004fc600078e3cff */
[----:B------:R-:W2:Y:S01]  /*0410*/  @!P0 LDG.E R16, desc[UR6][R14.64] ;  /* 0x000000060e108981 */ /* 0x000ea2000c1e1900 */
[----:B---3--:R-:W-:-:S03]  /*0420*/  @P1 LOP3.LUT R5, R5, R18, RZ, 0x3c, !PT ;  /* 0x0000001205051212 */ /* 0x008fc600078e3cff */
[----:B------:R-:W3:Y:S01]  /*0430*/  @!P0 LDG.E R18, desc[UR6][R14.64+0x8] ;  /* 0x000008060e128981 */ /* 0x000ee2000c1e1900 */
[----:B----4-:R-:W-:-:S03]  /*0440*/  @P2 LOP3.LUT R5, R5, R20, RZ, 0x3c, !PT ;  /* 0x0000001405052212 */ /* 0x010fc600078e3cff */
[----:B------:R-:W4:Y:S01]  /*0450*/  @P1 LDG.E R20, desc[UR6][R14.64+0x14] ;  /* 0x000014060e141981 */ /* 0x000f22000c1e1900 */
[----:B------:R-:W-:-:S03]  /*0460*/  @P3 LOP3.LUT R5, R5, R24, RZ, 0x3c, !PT ;  /* 0x0000001805053212 */ /* 0x000fc600078e3cff */
[----:B------:R-:W4:Y:S01]  /*0470*/  @P5 LDG.E R24, desc[UR6][R14.64+0x74] ;  /* 0x000074060e185981 */ /* 0x000f22000c1e1900 */
[----:B------:R-:W-:-:S03]  /*0480*/  @P4 LOP3.LUT R5, R5, R26, RZ, 0x3c, !PT ;  /* 0x0000001a05054212 */ /* 0x000fc600078e3cff */
[----:B------:R-:W4:Y:S01]  /*0490*/  @P3 LDG.E R26, desc[UR6][R14.64+0x44] ;  /* 0x000044060e1a3981 */ /* 0x000f22000c1e1900 */
[----:B------:R-:W-:-:S03]  /*04a0*/  @!P0 LOP3.LUT R6, R6, R17, RZ, 0x3c, !PT ;  /* 0x0000001106068212 */ /* 0x000fc600078e3cff */
[----:B------:R-:W4:Y:S01]  /*04b0*/  @P1 LDG.E R17, desc[UR6][R14.64+0x20] ;  /* 0x000020060e111981 */ /* 0x000f22000c1e1900 */
[----:B------:R-:W-:-:S03]  /*04c0*/  @!P0 LOP3.LUT R4, R4, R19, RZ, 0x3c, !PT ;  /* 0x0000001304048212 */ /* 0x000fc600078e3cff */
[----:B------:R-:W4:Y:S01]  /*04d0*/  @P2 LDG.E R19, desc[UR6][R14.64+0x2c] ;  /* 0x00002c060e132981 */ /* 0x000f22000c1e1900 */
[----:B------:R-:W-:-:S03]  /*04e0*/  @P1 LOP3.LUT R6, R6, R21, RZ, 0x3c, !PT ;  /* 0x0000001506061212 */ /* 0x000fc600078e3cff */
[----:B------:R-:W4:Y:S01]  /*04f0*/  @P2 LDG.E R21, desc[UR6][R14.64+0x34] ;  /* 0x000034060e152981 */ /* 0x000f22000c1e1900 */
[----:B--2---:R-:W-:-:S03]  /*0500*/  @!P0 LOP3.LUT R3, R3, R16, RZ, 0x3c, !PT ;  /* 0x0000001003038212 */ /* 0x004fc600078e3cff */
[----:B------:R-:W2:Y:S01]  /*0510*/  @P1 LDG.E R16, desc[UR6][R14.64+0x1c] ;  /* 0x00001c060e101981 */ /* 0x000ea2000c1e1900 */
[----:B---3--:R-:W-:-:S03]  /*0520*/  @!P0 LOP3.LUT R7, R7, R18, RZ, 0x3c, !PT ;  /* 0x0000001207078212 */ /* 0x008fc600078e3cff */
[----:B------:R-:W3:Y:S01]  /*0530*/  @P2 LDG.E R18, desc[UR6][R14.64+0x28] ;  /* 0x000028060e122981 */ /* 0x000ee2000c1e1900 */
[----:B----4-:R-:W-:-:S03]  /*0540*/  @P1 LOP3.LUT R3, R3, R20, RZ, 0x3c, !PT ;  /* 0x0000001403031212 */ /* 0x010fc600078e3cff */
[----:B------:R-:W4:Y:S01]  /*0550*/  @P2 LDG.E R20, desc[UR6][R14.64+0x30] ;  /* 0x000030060e142981 */ /* 0x000f22000c1e1900 */
[----:B------:R-:W-:-:S03]  /*0560*/  @P5 LOP3.LUT R5, R5, R24, RZ, 0x3c, !PT ;  /* 0x0000001805055212 */ /* 0x000fc600078e3cff */
[----:B------:R-:W4:Y:S01]  /*0570*/  @P3 LDG.E R24, desc[UR6][R14.64+0x3c] ;  /* 0x00003c060e183981 */ /* 0x000f22000c1e1900 */
[----:B------:R-:W-:-:S03]  /*0580*/  @P1 LOP3.LUT R4, R4, R17, RZ, 0x3c, !PT ;  /* 0x0000001104041212 */ /* 0x000fc600078e3cff */
[----:B------:R-:W4:Y:S01]  /*0590*/  @P3 LDG.E R17, desc[UR6][R14.64+0x48] ;  /* 0x000048060e113981 */ /* 0x000f22000c1e1900 */
[----:B------:R-:W-:-:S03]  /*05a0*/  @P2 LOP3.LUT R6, R6, R19, RZ, 0x3c, !PT ;  /* 0x0000001306062212 */ /* 0x000fc600078e3cff */
[----:B------:R-:W4:Y:S01]  /*05b0*/  @P4 LDG.E R19, desc[UR6][R14.64+0x54] ;  /* 0x000054060e134981 */ /* 0x000f22000c1e1900 */
[----:B------:R-:W-:Y:S02]  /*05c0*/  @P2 LOP3.LUT R4, R4, R21, RZ, 0x3c, !PT ;  /* 0x0000001504042212 */ /* 0x000fe400078e3cff */
[----:B------:R-:W-:Y:S01]  /*05d0*/  @P3 LOP3.LUT R6, R6, R23, RZ, 0x3c, !PT ;  /* 0x0000001706063212 */ /* 0x000fe200078e3cff */
[----:B------:R-:W4:Y:S04]  /*05e0*/  @P4 LDG.E R21, desc[UR6][R14.64+0x5c] ;  /* 0x00005c060e154981 */ /* 0x000f28000c1e1900 */
[----:B------:R-:W4:Y:S01]  /*05f0*/  @P5 LDG.E R23, desc[UR6][R14.64+0x68] ;  /* 0x000068060e175981 */ /* 0x000f22000c1e1900 */
[----:B--2---:R-:W-:-:S03]  /*0600*/  @P1 LOP3.LUT R7, R7, R16, RZ, 0x3c, !PT ;  /* 0x0000001007071212 */ /* 0x004fc600078e3cff */
[----:B------:R-:W2:Y:S01]  /*0610*/  @P4 LDG.E R16, desc[UR6][R14.64+0x50] ;  /* 0x000050060e104981 */ /* 0x000ea2000c1e1900 */
[----:B---3--:R-:W-:-:S03]  /*0620*/  @P2 LOP3.LUT R3, R3, R18, RZ, 0x3c, !PT ;  /* 0x0000001203032212 */ /* 0x008fc600078e3cff */
[----:B------:R-:W3:Y:S01]  /*0630*/  @P4 LDG.E R18, desc[UR6][R14.64+0x58] ;  /* 0x000058060e124981 */ /* 0x000ee2000c1e1900 */
[----:B----4-:R-:W-:-:S03]  /*0640*/  @P2 LOP3.LUT R7, R7, R20, RZ, 0x3c, !PT ;  /* 0x0000001407072212 */ /* 0x010fc600078e3cff */
[----:B------:R-:W4:Y:S01]  /*0650*/  @P5 LDG.E R20, desc[UR6][R14.64+0x64] ;  /* 0x000064060e145981 */ /* 0x000f22000c1e1900 */
[----:B------:R-:W-:-:S03]  /*0660*/  @P3 LOP3.LUT R3, R3, R24, RZ, 0x3c, !PT ;  /* 0x0000001803033212 */ /* 0x000fc600078e3cff */
[----:B------:R-:W4:Y:S01]  /*0670*/  @P5 LDG.E R24, desc[UR6][R14.64+0x6c] ;  /* 0x00006c060e185981 */ /* 0x000f22000c1e1900 */
[----:B------:R-:W-:Y:S02]  /*0680*/  LOP3.LUT P0, RZ, R22, 0x80, RZ, 0xc0, !PT ;  /* 0x0000008016ff7812 */ /* 0x000fe4000780c0ff */
[----:B------:R-:W-:Y:S02]  /*0690*/  @P3 LOP3.LUT R7, R7, R26, RZ, 0x3c, !PT ;  /* 0x0000001a07073212 */ /* 0x000fe400078e3cff */
[----:B------:R-:W-:Y:S02]  /*06a0*/  @P3 LOP3.LUT R4, R4, R17, RZ, 0x3c, !PT ;  /* 0x0000001104043212 */ /* 0x000fe400078e3cff */
[----:B------:R-:W4:Y:S01]  /*06b0*/  @P6 LDG.E R17, desc[UR6][R14.64+0x7c] ;  /* 0x00007c060e116981 */ /* 0x000f22000c1e1900 */
[----:B------:R-:W-:-:S03]  /*06c0*/  @P4 LOP3.LUT R6, R6, R19, RZ, 0x3c, !PT ;  /* 0x0000001306064212 */ /* 0x000fc600078e3cff */
[----:B------:R-:W4:Y:S01]  /*06d0*/  @P6 LDG.E R19, desc[UR6][R14.64+0x84] ;  /* 0x000084060e136981 */ /* 0x000f22000c1e1900 */
[----:B------:R-:W-:-:S03]  /*06e0*/  @P4 LOP3.LUT R4, R4, R21, RZ, 0x3c, !PT ;  /* 0x0000001504044212 */ /* 0x000fc600078e3cff */
[----:B------:R-:W4:Y:S01]  /*06f0*/  @P0 LDG.E R26, desc[UR6][R14.64+0x9c] ;  /* 0x00009c060e1a0981 */ /* 0x000f22000c1e1900 */
[----:B------:R-:W-:-:S03]  /*0700*/  @P5 LOP3.LUT R6, R6, R23, RZ, 0x3c, !PT ;  /* 0x0000001706065212 */ /* 0x000fc600078e3cff */
        /* <DEDUP_REMOVED lines=10> */
[----:B------:R-:W-:Y:S02]  /*07b0*/  @P5 LOP3.LUT R4, R4, R25, RZ, 0x3c, !PT ;  /* 0x0000001904045212 */ /* 0x000fe400078e3cff */
[----:B------:R-:W-:Y:S02]  /*07c0*/  @P6 LOP3.LUT R5, R5, R28, RZ, 0x3c, !PT ;  /* 0x0000001c05056212 */ /* 0x000fe400078e3cff */
[----:B------:R-:W-:Y:S02]  /*07d0*/  @P6 LOP3.LUT R6, R6, R17, RZ, 0x3c, !PT ;  /* 0x0000001106066212 */ /* 0x000fe400078e3cff */
[----:B------:R-:W-:Y:S02]  /*07e0*/  @P6 LOP3.LUT R4, R4, R19, RZ, 0x3c, !PT ;  /* 0x0000001304046212 */ /* 0x000fe400078e3cff */
[----:B------:R-:W-:Y:S02]  /*07f0*/  @P0 LOP3.LUT R5, R5, R26, RZ, 0x3c, !PT ;  /* 0x0000001a05050212 */ /* 0x000fe400078e3cff */
[----:B------:R-:W-:-:S02]  /*0800*/  @P0 LOP3.LUT R6, R6, R21, RZ, 0x3c, !PT ;  /* 0x0000001506060212 */ /* 0x000fc400078e3cff */
[----:B------:R-:W-:Y:S02]  /*0810*/  @P0 LOP3.LUT R4, R4, R23, RZ, 0x3c, !PT ;  /* 0x0000001704040212 */ /* 0x000fe400078e3cff */
[----:B--2---:R-:W-:Y:S02]  /*0820*/  @P6 LOP3.LUT R3, R3, R16, RZ, 0x3c, !PT ;  /* 0x0000001003036212 */ /* 0x004fe400078e3cff */
[----:B---3--:R-:W-:Y:S02]  /*0830*/  @P6 LOP3.LUT R7, R7, R18, RZ, 0x3c, !PT ;  /* 0x0000001207076212 */ /* 0x008fe400078e3cff */
[----:B----4-:R-:W-:Y:S02]  /*0840*/  @P0 LOP3.LUT R3, R3, R20, RZ, 0x3c, !PT ;  /* 0x0000001403030212 */ /* 0x010fe400078e3cff */
[----:B------:R-:W-:Y:S02]  /*0850*/  @P0 LOP3.LUT R7, R7, R24, RZ, 0x3c, !PT ;  /* 0x0000001807070212 */ /* 0x000fe400078e3cff */
[----:B------:R-:W-:-:S13]  /*0860*/  R2P PR, R22.B1, 0x7f ;  /* 0x0000007f16007804 */ /* 0x000fda0000001000 */
[----:B------:R-:W2:Y:S04]  /*0870*/  @P0 LDG.E R18, desc[UR6][R14.64+0xa0] ;  /* 0x0000a0060e120981 */ /* 0x000ea8000c1e1900 */
[----:B------:R-:W3:Y:S04]  /*0880*/  @P0 LDG.E R19, desc[UR6][R14.64+0xa4] ;  /* 0x0000a4060e130981 */ /* 0x000ee8000c1e1900 */
[----:B------:R-:W4:Y:S04]  /*0890*/  @P0 LDG.E R20, desc[UR6][R14.64+0xa8] ;  /* 0x0000a8060e140981 */ /* 0x000f28000c1e1900 */
[----:B------:R-:W4:Y:S04]  /*08a0*/  @P0 LDG.E R21, desc[UR6][R14.64+0xac] ;  /* 0x0000ac060e150981 */ /* 0x000f28000c1e1900 */
[----:B------:R-:W4:Y:S04]  /*08b0*/  @P0 LDG.E R24, desc[UR6][R14.64+0xb0] ;  /* 0x0000b0060e180981 */ /* 0x000f28000c1e1900 */
[----:B------:R-:W4:Y:S04]  /*08c0*/  @P1 LDG.E R16, desc[UR6][R14.64+0xbc] ;  /* 0x0000bc060e101981 */ /* 0x000f28000c1e1900 */
[----:B------:R-:W4:Y:S04]  /*08d0*/  @P1 LDG.E R26, desc[UR6][R14.64+0xb4] ;  /* 0x0000b4060e1a1981 */ /* 0x000f28000c1e1900 */
        /* <DEDUP_REMOVED lines=11> */
[----:B------:R-:W-:Y:S01]  /*0990*/  LOP3.LUT P0, RZ, R22, 0x8000, RZ, 0xc0, !PT ;  /* 0x0000800016ff7812 */ /* 0x000fe2000780c0ff */
[----:B------:R-:W4:Y:S01]  /*09a0*/  @P2 LDG.E R24, desc[UR6][R14.64+0xd8] ;  /* 0x0000d8060e182981 */ /* 0x000f22000c1e1900 */
[----:B------:R-:W-:-:S03]  /*09b0*/  @P1 LOP3.LUT R7, R7, R16, RZ, 0x3c, !PT ;  /* 0x0000001007071212 */ /* 0x000fc600078e3cff */
[----:B------:R-:W4:Y:S01]  /*09c0*/  @P2 LDG.E R22, desc[UR6][R14.64+0xd0] ;  /* 0x0000d0060e162981 */ /* 0x000f22000c1e1900 */
[----:B------:R-:W-:-:S03]  /*09d0*/  @P1 LOP3.LUT R3, R3, R26, RZ, 0x3c, !PT ;  /* 0x0000001a03031212 */ /* 0x000fc600078e3cff */
[----:B------:R-:W4:Y:S01]  /*09e0*/  @P3 LDG.E R16, desc[UR6][R14.64+0xe4] ;  /* 0x0000e4060e103981 */ /* 0x000f22000c1e1900 */
[----:B------:R-:W-:-:S03]  /*09f0*/  @P1 LOP3.LUT R6, R6, R23, RZ, 0x3c, !PT ;  /* 0x0000001706061212 */ /* 0x000fc600078e3cff */
[----:B------:R-:W4:Y:S01]  /*0a00*/  @P3 LDG.E R26, desc[UR6][R14.64+0xdc] ;  /* 0x0000dc060e1a3981 */ /* 0x000f22000c1e1900 */
[----:B------:R-:W-:-:S03]  /*0a10*/  @P1 LOP3.LUT R4, R4, R17, RZ, 0x3c, !PT ;  /* 0x0000001104041212 */ /* 0x000fc600078e3cff */
        /* <DEDUP_REMOVED lines=43> */
[----:B------:R-:W-:-:S04]  /*0cd0*/  UIADD3 UR4, UPT, UPT, UR4, 0x10, URZ ;  /* 0x0000001004047890 */ /* 0x000fc8000fffe0ff */
[----:B------:R-:W-:Y:S01]  /*0ce0*/  UISETP.NE.AND UP0, UPT, UR4, 0x20, UPT ;  /* 0x000000200400788c */ /* 0x000fe2000bf05270 */
[----:B--2---:R-:W-:Y:S02]  /*0cf0*/  @P5 LOP3.LUT R5, R5, R18, RZ, 0x3c, !PT ;  /* 0x0000001205055212 */ /* 0x004fe400078e3cff */
[----:B---3--:R-:W-:Y:S02]  /*0d00*/  @P6 LOP3.LUT R6, R6, R19, RZ, 0x3c, !PT ;  /* 0x0000001306066212 */ /* 0x008fe400078e3cff */
[----:B----4-:R-:W-:Y:S02]  /*0d10*/  @P6 LOP3.LUT R3, R3, R20, RZ, 0x3c, !PT ;  /* 0x0000001403036212 */ /* 0x010fe400078e3cff */
[----:B------:R-:W-:Y:S02]  /*0d20*/  @P6 LOP3.LUT R4, R4, R21, RZ, 0x3c, !PT ;  /* 0x0000001504046212 */ /* 0x000fe400078e3cff */
[----:B------:R-:W-:Y:S02]  /*0d30*/  @P6 LOP3.LUT R7, R7, R22, RZ, 0x3c, !PT ;  /* 0x0000001607076212 */ /* 0x000fe400078e3cff */
[----:B------:R-:W-:-:S02]  /*0d40*/  @P6 LOP3.LUT R5, R5, R16, RZ, 0x3c, !PT ;  /* 0x0000001005056212 */ /* 0x000fc400078e3cff */
[----:B------:R-:W-:Y:S02]  /*0d50*/  @P0 LOP3.LUT R3, R3, R24, RZ, 0x3c, !PT ;  /* 0x0000001803030212 */ /* 0x000fe400078e3cff */
[----:B------:R-:W-:Y:S02]  /*0d60*/  @P0 LOP3.LUT R5, R5, R28, RZ, 0x3c, !PT ;  /* 0x0000001c05050212 */ /* 0x000fe400078e3cff */
[----:B------:R-:W-:Y:S02]  /*0d70*/  @P0 LOP3.LUT R7, R7, R26, RZ, 0x3c, !PT ;  /* 0x0000001a07070212 */ /* 0x000fe400078e3cff */
[----:B------:R-:W-:Y:S02]  /*0d80*/  @P0 LOP3.LUT R4, R4, R23, RZ, 0x3c, !PT ;  /* 0x0000001704040212 */ /* 0x000fe400078e3cff */
[----:B------:R-:W-:Y:S01]  /*0d90*/  @P0 LOP3.LUT R6, R6, R17, RZ, 0x3c, !PT ;  /* 0x0000001106060212 */ /* 0x000fe200078e3cff */
[----:B------:R-:W-:Y:S06]  /*0da0*/  BRA.U UP0, `(.L_x_7) ;  /* 0xfffffff500487547 */ /* 0x000fec000b83ffff */
[----:B------:R-:W-:-:S05]  /*0db0*/  VIADD R0, R0, 0x1 ;  /* 0x0000000100007836 */ /* 0x000fca0000000000 */
[----:B------:R-:W-:-:S13]  /*0dc0*/  ISETP.NE.AND P0, PT, R0, 0x5, PT ;  /* 0x000000050000780c */ /* 0x000fda0003f05270 */
[----:B------:R-:W-:Y:S05]  /*0dd0*/  @P0 BRA `(.L_x_8) ;  /* 0xfffffff400300947 */ /* 0x000fea000383ffff */
[----:B------:R-:W-:Y:S01]  /*0de0*/  LOP3.LUT R0, R2, 0x3, RZ, 0xc0, !PT ;  /* 0x0000000302007812 */ /* 0x000fe200078ec0ff */
[----:B------:R0:W-:Y:S03]  /*0df0*/  STL.64 [R1+0x8], R6 ;  /* 0x0000080601007387 */ /* 0x0001e60000100a00 */
[----:B------:R-:W-:Y:S01]  /*0e00*/  ISETP.NE.U32.AND P0, PT, R0, 0x1, PT ;  /* 0x000000010000780c */ /* 0x000fe20003f05070 */
[----:B------:R0:W-:Y:S03]  /*0e10*/  STL.64 [R1+0x10], R4 ;  /* 0x0000100401007387 */ /* 0x0001e60000100a00 */
[----:B------:R-:W-:Y:S01]  /*0e20*/  ISETP.NE.AND.EX P0, PT, RZ, RZ, PT, P0 ;  /* 0x000000ffff00720c */ /* 0x000fe20003f05300 */
[----:B------:R0:W-:-:S12]  /*0e30*/  STL [R1+0x4], R3 ;  /* 0x0000040301007387 */ /* 0x0001d80000100800 */
[----:B0-----:R-:W-:Y:S05]  /*0e40*/  @!P0 BRA `(.L_x_6) ;  /* 0x0000001800088947 */ /* 0x001fea0003800000 */
[----:B------:R-:W-:Y:S01]  /*0e50*/  UMOV UR4, URZ ;  /* 0x000000ff00047c82 */ /* 0x000fe20008000000 */
[----:B------:R-:W-:Y:S01]  /*0e60*/  UMOV UR5, URZ ;  /* 0x000000ff00057c82 */ /* 0x000fe20008000000 */
[----:B------:R-:W-:Y:S02]  /*0e70*/  IMAD.MOV.U32 R0, RZ, RZ, RZ ;  /* 0x000000ffff007224 */ /* 0x000fe400078e00ff */
[----:B------:R-:W-:Y:S02]  /*0e80*/  IMAD.MOV.U32 R4, RZ, RZ, RZ ;  /* 0x000000ffff047224 */ /* 0x000fe400078e00ff */
[----:B------:R-:W-:Y:S02]  /*0e90*/  IMAD.MOV.U32 R7, RZ, RZ, RZ ;  /* 0x000000ffff077224 */ /* 0x000fe400078e00ff */
[----:B------:R-:W-:Y:S02]  /*0ea0*/  IMAD.MOV.U32 R3, RZ, RZ, RZ ;  /* 0x000000ffff037224 */ /* 0x000fe400078e00ff */
[----:B------:R-:W-:-:S02]  /*0eb0*/  IMAD.U32 R5, RZ, RZ, UR4 ;  /* 0x00000004ff057e24 */ /* 0x000fc4000f8e00ff */
[----:B------:R-:W-:-:S07]  /*0ec0*/  IMAD.U32 R6, RZ, RZ, UR5 ;  /* 0x00000005ff067e24 */ /* 0x000fce000f8e00ff */
.L_x_10:
[----:B------:R-:W-:-:S06]  /*0ed0*/  IMAD R12, R0, 0x4, R1 ;  /* 0x00000004000c7824 */ /* 0x000fcc00078e0201 */
[----:B------:R-:W5:Y:S01]  /*0ee0*/  LDL R12, [R12+0x4] ;  /* 0x000004000c0c7983 */ /* 0x000f620000100800 */
[----:B------:R-:W-:-:S05]  /*0ef0*/  UMOV UR4, URZ ;  /* 0x000000ff00047c82 */ /* 0x000fca0008000000 */
.L_x_9:
        /* <DEDUP_REMOVED lines=178> */
[----:B------:R0:W-:Y:S03]  /*1a20*/  STL [R1+0x4], R3 ;  /* 0x0000040301007387 */ /* 0x0001e60000100800 */
[----:B------:R-:W-:Y:S01]  /*1a30*/  ISETP.NE.U32.AND P0, PT, R0, 0x3, PT ;  /* 0x000000030000780c */ /* 0x000fe20003f05070 */
[----:B------:R0:W-:Y:S03]  /*1a40*/  STL.64 [R1+0x8], R6 ;  /* 0x0000080601007387 */ /* 0x0001e60000100a00 */
[----:B------:R-:W-:Y:S01]  /*1a50*/  ISETP.NE.AND.EX P0, PT, RZ, RZ, PT, P0 ;  /* 0x000000ffff00720c */ /* 0x000fe20003f05300 */
[----:B------:R0:W-:-:S12]  /*1a60*/  STL.64 [R1+0x10], R4 ;  /* 0x0000100401007387 */ /* 0x0001d80000100a00 */
[----:B0-----:R-:W-:Y:S05]  /*1a70*/  @P0 BRA `(.L_x_6) ;  /* 0x0000000800fc0947 */ /* 0x001fea0003800000 */
        /* <DEDUP_REMOVED lines=8> */
.L_x_12:
[----:B------:R-:W-:-:S06]  /*1b00*/  IMAD R12, R0, 0x4, R1 ;  /* 0x00000004000c7824 */ /* 0x000fcc00078e0201 */
[----:B------:R-:W5:Y:S01]  /*1b10*/  LDL R12, [R12+0x4] ;  /* 0x000004000c0c7983 */ /* 0x000f620000100800 */
[----:B------:R-:W-:-:S05]  /*1b20*/  UMOV UR4, URZ ;  /* 0x000000ff00047c82 */ /* 0x000fca0008000000 */
.L_x_11:
        /* <DEDUP_REMOVED lines=177> */
[----:B------:R0:W-:Y:S04]  /*2640*/  STL [R1+0x4], R3 ;  /* 0x0000040301007387 */ /* 0x0001e80000100800 */
[----:B------:R0:W-:Y:S04]  /*2650*/  STL.64 [R1+0x8], R6 ;  /* 0x0000080601007387 */ /* 0x0001e80000100a00 */
[----:B------:R0:W-:Y:S02]  /*2660*/  STL.64 [R1+0x10], R4 ;  /* 0x0000100401007387 */ /* 0x0001e40000100a00 */
.L_x_6:
[----:B------:R-:W-:Y:S05]  /*2670*/  BSYNC.RECONVERGENT B1 ;  /* 0x0000000000017941 */ /* 0x000fea0003800200 */
.L_x_5:
[C---:B------:R-:W-:Y:S01]  /*2680*/  ISETP.GT.U32.AND P0, PT, R2.reuse, 0x3, PT ;  /* 0x000000030200780c */ /* 0x040fe20003f04070 */
[----:B------:R-:W-:Y:S01]  /*2690*/  VIADD R11, R11, 0x1 ;  /* 0x000000010b0b7836 */ /* 0x000fe20000000000 */
[--C-:B------:R-:W-:Y:S02]  /*26a0*/  SHF.R.U64 R2, R2, 0x2, R13.reuse ;  /* 0x0000000202027819 */ /* 0x100fe4000000120d */
[----:B------:R-:W-:Y:S02]  /*26b0*/  ISETP.GT.U32.AND.EX P0, PT, R13, RZ, PT, P0 ;  /* 0x000000ff0d00720c */ /* 0x000fe40003f04100 */
[----:B------:R-:W-:-:S11]  /*26c0*/  SHF.R.U32.HI R13, RZ, 0x2, R13 ;  /* 0x00000002ff0d7819 */ /* 0x000fd6000001160d */
[----:B------:R-:W-:Y:S05]  /*26d0*/  @P0 BRA `(.L_x_13) ;  /* 0xffffffd800c40947 */ /* 0x000fea000383ffff */
.L_x_4:
[----:B------:R-:W-:Y:S05]  /*26e0*/  BSYNC.RECONVERGENT B0 ;  /* 0x0000000000007941 */ /* 0x000fea0003800200 */
.L_x_3:
[----:B------:R-:W1:Y:S01]  /*26f0*/  LDC.64 R8, c[0x0][0x390] ;  /* 0x0000e400ff087b82 */ /* 0x000e620000000a00 */
[----:B------:R-:W-:Y:S01]  /*2700*/  SHF.R.U32.HI R0, RZ, 0x2, R3 ;  /* 0x00000002ff007819 */ /* 0x000fe20000011603 */
[----:B------:R-:W-:Y:S03]  /*2710*/  BSSY.RECONVERGENT B0, `(.L_x_14) ;  /* 0x000003f000007945 */ /* 0x000fe60003800200 */
[----:B------:R-:W-:Y:S01]  /*2720*/  LOP3.LUT R0, R0, R3, RZ, 0x3c, !PT ;  /* 0x0000000300007212 */ /* 0x000fe200078e3cff */
[----:B0-----:R-:W-:-:S04]  /*2730*/  IMAD.SHL.U32 R3, R5, 0x10, RZ ;  /* 0x0000001005037824 */ /* 0x001fc800078e00ff */
[----:B------:R-:W-:-:S05]  /*2740*/  IMAD.SHL.U32 R2, R0, 0x2, RZ ;  /* 0x0000000200027824 */ /* 0x000fca00078e00ff */
[----:B------:R-:W-:Y:S01]  /*2750*/  LOP3.LUT R2, R0, R2, R3, 0x96, !PT ;  /* 0x0000000200027212 */ /* 0x000fe200078e9603 */
[----:B------:R-:W-:-:S03]  /*2760*/  IMAD.MOV.U32 R3, RZ, RZ, 0x2f800000 ;  /* 0x2f800000ff037424 */ /* 0x000fc600078e00ff */
[----:B------:R-:W-:Y:S02]  /*2770*/  LOP3.LUT R5, R2, R5, RZ, 0x3c, !PT ;  /* 0x0000000502057212 */ /* 0x000fe400078e3cff */
[----:B-1----:R-:W-:Y:S02]  /*2780*/  LOP3.LUT R8, R8, 0xaad26b49, RZ, 0x3c, !PT ;  /* 0xaad26b4908087812 */ /* 0x002fe400078e3cff */
[----:B------:R-:W-:-:S03]  /*2790*/  LOP3.LUT R9, R9, 0xf7dcefdd, RZ, 0x3c, !PT ;  /* 0xf7dcefdd09097812 */ /* 0x000fc600078e3cff */
[----:B------:R-:W-:Y:S02]  /*27a0*/  IMAD R8, R8, 0x4182bed5, RZ ;  /* 0x4182bed508087824 */ /* 0x000fe400078e02ff */
[----:B------:R-:W-:-:S05]  /*27b0*/  IMAD R9, R9, -0x658354e5, RZ ;  /* 0x9a7cab1b09097824 */ /* 0x000fca00078e02ff */
[----:B------:R-:W-:Y:S01]  /*27c0*/  IADD3 R0, PT, PT, R8, 0x64f0c9, R9 ;  /* 0x0064f0c908007810 */ /* 0x000fe20007ffe009 */
[----:B------:R-:W-:-:S03]  /*27d0*/  IMAD.MOV.U32 R9, RZ, RZ, 0x3e055027 ;  /* 0x3e055027ff097424 */ /* 0x000fc600078e00ff */
[----:B------:R-:W-:-:S04]  /*27e0*/  IADD3 R2, PT, PT, R0, 0x587c5, R5 ;  /* 0x000587c500027810 */ /* 0x000fc80007ffe005 */
[----:B------:R-:W-:-:S05]  /*27f0*/  I2FP.F32.U32 R2, R2 ;  /* 0x0000000200027245 */ /* 0x000fca0000201000 */
[----:B------:R-:W-:-:S05]  /*2800*/  FFMA R2, R2, R3, 1.1641532182693481445e-10 ;  /* 0x2f00000002027423 */ /* 0x000fca0000000003 */
[----:B------:R-:W-:-:S13]  /*2810*/  FSETP.GEU.AND P0, PT, R2, 1.175494350822287508e-38, PT ;  /* 0x008000000200780b */ /* 0x000fda0003f0e000 */
[----:B------:R-:W-:-:S04]  /*2820*/  @!P0 FMUL R2, R2, 8388608 ;  /* 0x4b00000002028820 */ /* 0x000fc80000400000 */
[----:B------:R-:W-:-:S05]  /*2830*/  VIADD R3, R2, 0xc0d55555 ;  /* 0xc0d5555502037836 */ /* 0x000fca0000000000 */
[----:B------:R-:W-:-:S04]  /*2840*/  LOP3.LUT R7, R3, 0xff800000, RZ, 0xc0, !PT ;  /* 0xff80000003077812 */ /* 0x000fc800078ec0ff */
[----:B------:R-:W-:Y:S01]  /*2850*/  I2FP.F32.S32 R4, R7 ;  /* 0x0000000700047245 */ /* 0x000fe20000201400 */
[----:B------:R-:W-:Y:S02]  /*2860*/  IMAD.IADD R3, R2, 0x1, -R7 ;  /* 0x0000000102037824 */ /* 0x000fe400078e0a07 */
[----:B------:R-:W-:Y:S02]  /*2870*/  IMAD.MOV.U32 R7, RZ, RZ, 0x7f800000 ;  /* 0x7f800000ff077424 */ /* 0x000fe400078e00ff */
[----:B------:R-:W-:-:S04]  /*2880*/  FADD R8, R3, -1 ;  /* 0xbf80000003087421 */ /* 0x000fc80000000000 */
[----:B------:R-:W-:-:S04]  /*2890*/  FFMA R3, R8, -R9, 0.14084610342979431152 ;  /* 0x3e1039f608037423 */ /* 0x000fc80000000809 */
[----:B------:R-:W-:-:S04]  /*28a0*/  FFMA R3, R8, R3, -0.12148627638816833496 ;  /* 0xbdf8cdcc08037423 */ /* 0x000fc80000000003 */
[----:B------:R-:W-:-:S04]  /*28b0*/  FFMA R3, R8, R3, 0.13980610668659210205 ;  /* 0x3e0f295508037423 */ /* 0x000fc80000000003 */
[----:B------:R-:W-:-:S04]  /*28c0*/  FFMA R3, R8, R3, -0.16684235632419586182 ;  /* 0xbe2ad8b908037423 */ /* 0x000fc80000000003 */
[----:B------:R-:W-:-:S04]  /*28d0*/  FFMA R3, R8, R3, 0.20012299716472625732 ;  /* 0x3e4ced0b08037423 */ /* 0x000fc80000000003 */
[----:B------:R-:W-:-:S04]  /*28e0*/  FFMA R3, R8, R3, -0.24999669194221496582 ;  /* 0xbe7fff2208037423 */ /* 0x000fc80000000003 */
[----:B------:R-:W-:-:S04]  /*28f0*/  FFMA R3, R8, R3, 0.33333182334899902344 ;  /* 0x3eaaaa7808037423 */ /* 0x000fc80000000003 */
[----:B------:R-:W-:Y:S01]  /*2900*/  FFMA R9, R8, R3, -0.5 ;  /* 0xbf00000008097423 */ /* 0x000fe20000000003 */
[----:B------:R-:W-:Y:S02]  /*2910*/  FSEL R3, RZ, -23, P0 ;  /* 0xc1b80000ff037808 */ /* 0x000fe40000000000 */
[----:B------:R-:W-:Y:S01]  /*2920*/  ISETP.GT.U32.AND P0, PT, R2, 0x7f7fffff, PT ;  /* 0x7f7fffff0200780c */ /* 0x000fe20003f04070 */
[----:B------:R-:W-:Y:S02]  /*2930*/  FMUL R9, R8, R9 ;  /* 0x0000000908097220 */ /* 0x000fe40000400000 */
[----:B------:R-:W-:Y:S01]  /*2940*/  FFMA R4, R4, 1.1920928955078125e-07, R3 ;  /* 0x3400000004047823 */ /* 0x000fe20000000003 */
[----:B------:R-:W-:Y:S01]  /*2950*/  SHF.R.U32.HI R3, RZ, 0x2, R6 ;  /* 0x00000002ff037819 */ /* 0x000fe20000011606 */
[----:B------:R-:W-:-:S03]  /*2960*/  FFMA R9, R8, R9, R8 ;  /* 0x0000000908097223 */ /* 0x000fc60000000008 */
[----:B------:R-:W-:Y:S01]  /*2970*/  LOP3.LUT R3, R3, R6, RZ, 0x3c, !PT ;  /* 0x0000000603037212 */ /* 0x000fe200078e3cff */
[----:B------:R-:W-:Y:S01]  /*2980*/  FFMA R9, R4, 0.69314718246459960938, R9 ;  /* 0x3f31721804097823 */ /* 0x000fe20000000009 */
[----:B------:R-:W-:-:S03]  /*2990*/  IMAD.SHL.U32 R4, R5, 0x10, RZ ;  /* 0x0000001005047824 */ /* 0x000fc600078e00ff */
[C---:B------:R-:W-:Y:S01]  /*29a0*/  @P0 FFMA R9, R2.reuse, R7, +INF ;  /* 0x7f80000002090423 */ /* 0x040fe20000000007 */
[----:B------:R-:W-:Y:S01]  /*29b0*/  FSETP.NEU.AND P0, PT, R2, RZ, PT ;  /* 0x000000ff0200720b */ /* 0x000fe20003f0d000 */
[----:B------:R-:W-:Y:S02]  /*29c0*/  IMAD.SHL.U32 R6, R3, 0x2, RZ ;  /* 0x0000000203067824 */ /* 0x000fe400078e00ff */
[----:B------:R-:W-:-:S03]  /*29d0*/  FMUL R9, R9, -2 ;  /* 0xc000000009097820 */ /* 0x000fc60000400000 */
[----:B------:R-:W-:Y:S02]  /*29e0*/  LOP3.LUT R4, R3, R6, R4, 0x96, !PT ;  /* 0x0000000603047212 */ /* 0x000fe400078e9604 */
[----:B------:R-:W-:Y:S02]  /*29f0*/  FSEL R9, R9, +INF , P0 ;  /* 0x7f80000009097808 */ /* 0x000fe40000000000 */
[----:B------:R-:W-:Y:S02]  /*2a00*/  LOP3.LUT R5, R4, R5, RZ, 0x3c, !PT ;  /* 0x0000000504057212 */ /* 0x000fe400078e3cff */
[----:B------:R0:W1:Y:S01]  /*2a10*/  MUFU.RSQ R2, R9 ;  /* 0x0000000900027308 */ /* 0x0000620000001400 */
[----:B------:R-:W-:Y:S01]  /*2a20*/  VIADD R3, R9, 0xf3000000 ;  /* 0xf300000009037836 */ /* 0x000fe20000000000 */
[----:B------:R-:W-:Y:S01]  /*2a30*/  IADD3 R5, PT, PT, R0, 0xb0f8a, R5 ;  /* 0x000b0f8a00057810 */ /* 0x000fe20007ffe005 */
[----:B------:R-:W-:-:S03]  /*2a40*/  IMAD.MOV.U32 R0, RZ, RZ, 0x30c90fdb ;  /* 0x30c90fdbff007424 */ /* 0x000fc600078e00ff */
[----:B------:R-:W-:Y:S02]  /*2a50*/  ISETP.GT.U32.AND P0, PT, R3, 0x727fffff, PT ;  /* 0x727fffff0300780c */ /* 0x000fe40003f04070 */
[----:B------:R-:W-:-:S05]  /*2a60*/  I2FP.F32.U32 R5, R5 ;  /* 0x0000000500057245 */ /* 0x000fca0000201000 */
[----:B------:R-:W-:-:S06]  /*2a70*/  FFMA R8, R5, R0, 7.314590599882819788e-10 ;  /* 0x30490fdb05087423 */ /* 0x000fcc0000000000 */
[----:B01----:R-:W-:Y:S05]  /*2a80*/  @!P0 BRA `(.L_x_15) ;  /* 0x00000000000c8947 */ /* 0x003fea0003800000 */
[----:B------:R-:W-:-:S07]  /*2a90*/  MOV R7, 0x2ab0 ;  /* 0x00002ab000077802 */ /* 0x000fce0000000f00 */
[----:B------:R-:W-:Y:S05]  /*2aa0*/  CALL.REL.NOINC `($__internal_0_$__cuda_sm20_sqrt_rn_f32_slowpath) ;  /* 0x00000000003c7944 */ /* 0x000fea0003c00000 */
[----:B------:R-:W-:Y:S05]  /*2ab0*/  BRA `(.L_x_16) ;  /* 0x0000000000107947 */ /* 0x000fea0003800000 */
.L_x_15:
[----:B------:R-:W-:Y:S01]  /*2ac0*/  FMUL.FTZ R0, R9, R2 ;  /* 0x0000000209007220 */ /* 0x000fe20000410000 */
[----:B------:R-:W-:-:S03]  /*2ad0*/  FMUL.FTZ R2, R2, 0.5 ;  /* 0x3f00000002027820 */ /* 0x000fc60000410000 */
[----:B------:R-:W-:-:S04]  /*2ae0*/  FFMA R3, -R0, R0, R9 ;  /* 0x0000000000037223 */ /* 0x000fc80000000109 */
[----:B------:R-:W-:-:S07]  /*2af0*/  FFMA R0, R3, R2, R0 ;  /* 0x0000000203007223 */ /* 0x000fce0000000000 */
.L_x_16:
[----:B------:R-:W-:Y:S05]  /*2b00*/  BSYNC.RECONVERGENT B0 ;  /* 0x0000000000007941 */ /* 0x000fea0003800200 */
.L_x_14:
[----:B------:R-:W0:Y:S01]  /*2b10*/  LDCU.64 UR4, c[0x0][0x380] ;  /* 0x00007000ff0477ac */ /* 0x000e220008000a00 */
[----:B------:R-:W-:Y:S01]  /*2b20*/  FMUL.RZ R4, R8, 0.15915493667125701904 ;  /* 0x3e22f98308047820 */ /* 0x000fe2000040c000 */
[----:B------:R-:W-:-:S03]  /*2b30*/  SHF.R.S32.HI R3, RZ, 0x1f, R10 ;  /* 0x0000001fff037819 */ /* 0x000fc6000001140a */
[----:B------:R-:W1:Y:S01]  /*2b40*/  MUFU.SIN R5, R4 ;  /* 0x0000000400057308 */ /* 0x000e620000000400 */
[----:B0-----:R-:W-:-:S04]  /*2b50*/  LEA R2, P0, R10, UR4, 0x2 ;  /* 0x000000040a027c11 */ /* 0x001fc8000f8010ff */
[----:B------:R-:W-:Y:S01]  /*2b60*/  LEA.HI.X R3, R10, UR5, R3, 0x2, P0 ;  /* 0x000000050a037c11 */ /* 0x000fe200080f1403 */
[----:B-1----:R-:W-:-:S05]  /*2b70*/  FMUL R5, R5, R0 ;  /* 0x0000000005057220 */ /* 0x002fca0000400000 */
[----:B------:R-:W-:Y:S01]  /*2b80*/  STG.E desc[UR6][R2.64], R5 ;  /* 0x0000000502007986 */ /* 0x000fe2000c101906 */
[----:B------:R-:W-:Y:S05]  /*2b90*/  EXIT ;  /* 0x000000000000794d */ /* 0x000fea0003800000 */
        .weak           $__internal_0_$__cuda_sm20_sqrt_rn_f32_slowpath
        .type           $__internal_0_$__cuda_sm20_sqrt_rn_f32_slowpath,@function
        .size           $__internal_0_$__cuda_sm20_sqrt_rn_f32_slowpath,(.L_x_19 - $__internal_0_$__cuda_sm20_sqrt_rn_f32_slowpath)
$__internal_0_$__cuda_sm20_sqrt_rn_f32_slowpath:
[----:B------:R-:W-:-:S13]  /*2ba0*/  LOP3.LUT P0, RZ, R9, 0x7fffffff, RZ, 0xc0, !PT ;  /* 0x7fffffff09ff7812 */ /* 0x000fda000780c0ff */
[----:B------:R-:W-:Y:S01]  /*2bb0*/  @!P0 IMAD.MOV.U32 R2, RZ, RZ, R9 ;  /* 0x000000ffff028224 */ /* 0x000fe200078e0009 */
[----:B------:R-:W-:Y:S06]  /*2bc0*/  @!P0 BRA `(.L_x_17) ;  /* 0x0000000000448947 */ /* 0x000fec0003800000 */
[----:B------:R-:W-:Y:S01]  /*2bd0*/  FSETP.GEU.FTZ.AND P0, PT, R9, RZ, PT ;  /* 0x000000ff0900720b */ /* 0x000fe20003f1e000 */
[----:B------:R-:W-:-:S12]  /*2be0*/  IMAD.MOV.U32 R0, RZ, RZ, R9 ;  /* 0x000000ffff007224 */ /* 0x000fd800078e0009 */
[----:B------:R-:W-:Y:S01]  /*2bf0*/  @!P0 IMAD.MOV.U32 R2, RZ, RZ, 0x7fffffff ;  /* 0x7fffffffff028424 */ /* 0x000fe200078e00ff */
[----:B------:R-:W-:Y:S06]  /*2c00*/  @!P0 BRA `(.L_x_17) ;  /* 0x0000000000348947 */ /* 0x000fec0003800000 */
[----:B------:R-:W-:-:S13]  /*2c10*/  FSETP.GTU.FTZ.AND P0, PT, |R0|, +INF , PT ;  /* 0x7f8000000000780b */ /* 0x000fda0003f1c200 */
[----:B------:R-:W-:Y:S01]  /*2c20*/  @P0 FADD.FTZ R2, R0, 1 ;  /* 0x3f80000000020421 */ /* 0x000fe20000010000 */
[----:B------:R-:W-:Y:S06]  /*2c30*/  @P0 BRA `(.L_x_17) ;  /* 0x0000000000280947 */ /* 0x000fec0003800000 */
[----:B------:R-:W-:-:S13]  /*2c40*/  FSETP.NEU.FTZ.AND P0, PT, |R0|, +INF , PT ;  /* 0x7f8000000000780b */ /* 0x000fda0003f1d200 */
[----:B------:R-:W-:-:S04]  /*2c50*/  @P0 FFMA R3, R0, 1.84467440737095516160e+19, RZ ;  /* 0x5f80000000030823 */ /* 0x000fc800000000ff */
[----:B------:R-:W0:Y:S02]  /*2c60*/  @P0 MUFU.RSQ R2, R3 ;  /* 0x0000000300020308 */ /* 0x000e240000001400 */
[----:B0-----:R-:W-:Y:S01]  /*2c70*/  @P0 FMUL.FTZ R4, R3, R2 ;  /* 0x0000000203040220 */ /* 0x001fe20000410000 */
[----:B------:R-:W-:Y:S01]  /*2c80*/  @P0 FMUL.FTZ R6, R2, 0.5 ;  /* 0x3f00000002060820 */ /* 0x000fe20000410000 */
[----:B------:R-:W-:Y:S02]  /*2c90*/  @!P0 IMAD.MOV.U32 R2, RZ, RZ, R0 ;  /* 0x000000ffff028224 */ /* 0x000fe400078e0000 */
[----:B------:R-:W-:-:S04]  /*2ca0*/  @P0 FADD.FTZ R5, -R4, -RZ ;  /* 0x800000ff04050221 */ /* 0x000fc80000010100 */
[----:B------:R-:W-:-:S04]  /*2cb0*/  @P0 FFMA R5, R4, R5, R3 ;  /* 0x0000000504050223 */ /* 0x000fc80000000003 */
[----:B------:R-:W-:-:S04]  /*2cc0*/  @P0 FFMA R5, R5, R6, R4 ;  /* 0x0000000605050223 */ /* 0x000fc80000000004 */
[----:B------:R-:W-:-:S07]  /*2cd0*/  @P0 FMUL.FTZ R2, R5, 2.3283064365386962891e-10 ;  /* 0x2f80000005020820 */ /* 0x000fce0000410000 */
.L_x_17:
[----:B------:R-:W-:Y:S02]  /*2ce0*/  IMAD.MOV.U32 R0, RZ, RZ, R2 ;  /* 0x000000ffff007224 */ /* 0x000fe400078e0002 */
[----:B------:R-:W-:Y:S02]  /*2cf0*/  IMAD.MOV.U32 R2, RZ, RZ, R7 ;  /* 0x000000ffff027224 */ /* 0x000fe400078e0007 */
[----:B------:R-:W-:-:S04]  /*2d00*/  IMAD.MOV.U32 R3, RZ, RZ, 0x0 ;  /* 0x00000000ff037424 */ /* 0x000fc800078e00ff */
[----:B------:R-:W-:Y:S05]  /*2d10*/  RET.REL.NODEC R2 `(_Z23initializeWeightsKernelPfim) ;  /* 0xffffffd002b87950 */ /* 0x000fea0003c3ffff */
.L_x_18:
        /* <DEDUP_REMOVED lines=14> */
.L_x_19:


//--------------------- .nv.global.init           --------------------------
	.section	.nv.global.init,"aw",@progbits
	.align	4
.nv.global.init:
	.type		mrg32k3aM1SubSeq,@object
	.size		mrg32k3aM1SubSeq,(mrg32k3aM2SubSeq - mrg32k3aM1SubSeq)
mrg32k3aM1SubSeq:
        /*0000*/ 	.byte	0x0b, 0xcc, 0xee, 0x04, 0x73, 0x29, 0x8b, 0x6f, 0xf6, 0x53, 0x03, 0xf6, 0x23, 0xf6, 0xea, 0xda
        /* <DEDUP_REMOVED lines=125> */
	.type		mrg32k3aM2SubSeq,@object
	.size		mrg32k3aM2SubSeq,(mrg32k3aM1 - mrg32k3aM2SubSeq)
mrg32k3aM2SubSeq:
        /* <DEDUP_REMOVED lines=126> */
	.type		mrg32k3aM1,@object
	.size		mrg32k3aM1,(mrg32k3aM1Seq - mrg32k3aM1)
mrg32k3aM1:
        /* <DEDUP_REMOVED lines=144> */
	.type		mrg32k3aM1Seq,@object
	.size		mrg32k3aM1Seq,(mrg32k3aM2 - mrg32k3aM1Seq)
mrg32k3aM1Seq:
        /* <DEDUP_REMOVED lines=144> */
	.type		mrg32k3aM2,@object
	.size		mrg32k3aM2,(mrg32k3aM2Seq - mrg32k3aM2)
mrg32k3aM2:
        /* <DEDUP_REMOVED lines=144> */
	.type		mrg32k3aM2Seq,@object
	.size		mrg32k3aM2Seq,(precalc_xorwow_matrix - mrg32k3aM2Seq)
mrg32k3aM2Seq:
        /* <DEDUP_REMOVED lines=144> */
	.type		precalc_xorwow_matrix,@object
	.size		precalc_xorwow_matrix,(precalc_xorwow_offset_matrix - precalc_xorwow_matrix)
precalc_xorwow_matrix:
        /* <DEDUP_REMOVED lines=6400> */
	.type		precalc_xorwow_offset_matrix,@object
	.size		precalc_xorwow_offset_matrix,(.L_1 - precalc_xorwow_offset_matrix)
precalc_xorwow_offset_matrix:
        /* <DEDUP_REMOVED lines=6400> */
.L_1:


//--------------------- .nv.shared.reserved.0     --------------------------
	.section	.nv.shared.reserved.0,"aw",@nobits
	.weak		__nv_reservedSMEM_offset_0_alias
	.size		__nv_reservedSMEM_offset_0_alias, 0, 64
	.other		__nv_reservedSMEM_offset_0_alias,@"STO_CUDA_RESERVED_SHARED STV_DEFAULT"
__nv_reservedSMEM_offset_0_alias:
	.zero		0
	.zero		64


//--------------------- .nv.global                --------------------------
	.section	.nv.global,"aw",@nobits
.nv.global:
	.type		_ZN34_INTERNAL_d4c0db86_4_k_cu_742f6f616thrust24THRUST_300001_SM_1000_NS3seqE,@object
	.size		_ZN34_INTERNAL_d4c0db86_4_k_cu_742f6f616thrust24THRUST_300001_SM_1000_NS3seqE,(_ZN34_INTERNAL_d4c0db86_4_k_cu_742f6f614cuda3std3__48in_placeE - _ZN34_INTERNAL_d4c0db86_4_k_cu_742f6f616thrust24THRUST_300001_SM_1000_NS3seqE)
_ZN34_INTERNAL_d4c0db86_4_k_cu_742f6f616thrust24THRUST_300001_SM_1000_NS3seqE:
	.zero		1
	.type		_ZN34_INTERNAL_d4c0db86_4_k_cu_742f6f614cuda3std3__48in_placeE,@object
	.size		_ZN34_INTERNAL_d4c0db86_4_k_cu_742f6f614cuda3std3__48in_placeE,(_ZN34_INTERNAL_d4c0db86_4_k_cu_742f6f614cuda3std6ranges3__45__cpo4sizeE - _ZN34_INTERNAL_d4c0db86_4_k_cu_742f6f614cuda3std3__48in_placeE)
_ZN34_INTERNAL_d4c0db86_4_k_cu_742f6f614cuda3std3__48in_placeE:
	.zero		1
	.type		_ZN34_INTERNAL_d4c0db86_4_k_cu_742f6f614cuda3std6ranges3__45__cpo4sizeE,@object
	.size		_ZN34_INTERNAL_d4c0db86_4_k_cu_742f6f614cuda3std6ranges3__45__cpo4sizeE,(_ZN34_INTERNAL_d4c0db86_4_k_cu_742f6f616thrust24THRUST_300001_SM_1000_NS12placeholders2_3E - _ZN34_INTERNAL_d4c0db86_4_k_cu_742f6f614cuda3std6ranges3__45__cpo4sizeE)
_ZN34_INTERNAL_d4c0db86_4_k_cu_742f6f614cuda3std6ranges3__45__cpo4sizeE:
	.zero		1
	.type		_ZN34_INTERNAL_d4c0db86_4_k_cu_742f6f616thrust24THRUST_300001_SM_1000_NS12placeholders2_3E,@object
	.size		_ZN34_INTERNAL_d4c0db86_4_k_cu_742f6f616thrust24THRUST_300001_SM_1000_NS12placeholders2_3E,(_ZN34_INTERNAL_d4c0db86_4_k_cu_742f6f614cuda3std3__45__cpo6cbeginE - _ZN34_INTERNAL_d4c0db86_4_k_cu_742f6f616thrust24THRUST_300001_SM_1000_NS12placeholders2_3E)
_ZN34_INTERNAL_d4c0db86_4_k_cu_742f6f616thrust24THRUST_300001_SM_1000_NS12placeholders2_3E:
	.zero		1
	.type		_ZN34_INTERNAL_d4c0db86_4_k_cu_742f6f614cuda3std3__45__cpo6cbeginE,@object
	.size		_ZN34_INTERNAL_d4c0db86_4_k_cu_742f6f614cuda3std3__45__cpo6cbeginE,(_ZN34_INTERNAL_d4c0db86_4_k_cu_742f6f614cuda3std6ranges3__45__cpo6cbeginE - _ZN34_INTERNAL_d4c0db86_4_k_cu_742f6f614cuda3std3__45__cpo6cbeginE)
_ZN34_INTERNAL_d4c0db86_4_k_cu_742f6f614cuda3std3__45__cpo6cbeginE:
	.zero		1
	.type		_ZN34_INTERNAL_d4c0db86_4_k_cu_742f6f614cuda3std6ranges3__45__cpo6cbeginE,@object
	.size		_ZN34_INTERNAL_d4c0db86_4_k_cu_742f6f614cuda3std6ranges3__45__cpo6cbeginE,(_ZN34_INTERNAL_d4c0db86_4_k_cu_742f6f616thrust24THRUST_300001_SM_1000_NS12placeholders2_7E - _ZN34_INTERNAL_d4c0db86_4_k_cu_742f6f614cuda3std6ranges3__45__cpo6cbeginE)
_ZN34_INTERNAL_d4c0db86_4_k_cu_742f6f614cuda3std6ranges3__45__cpo6cbeginE:
	.zero		1
	.type		_ZN34_INTERNAL_d4c0db86_4_k_cu_742f6f616thrust24THRUST_300001_SM_1000_NS12placeholders2_7E,@object
	.size		_ZN34_INTERNAL_d4c0db86_4_k_cu_742f6f616thrust24THRUST_300001_SM_1000_NS12placeholders2_7E,(_ZN34_INTERNAL_d4c0db86_4_k_cu_742f6f614cuda3std3__45__cpo7crbeginE - _ZN34_INTERNAL_d4c0db86_4_k_cu_742f6f616thrust24THRUST_300001_SM_1000_NS12placeholders2_7E)
_ZN34_INTERNAL_d4c0db86_4_k_cu_742f6f616thrust24THRUST_300001_SM_1000_NS12placeholders2_7E:
	.zero		1
	.type		_ZN34_INTERNAL_d4c0db86_4_k_cu_742f6f614cuda3std3__45__cpo7crbeginE,@object
	.size		_ZN34_INTERNAL_d4c0db86_4_k_cu_742f6f614cuda3std3__45__cpo7crbeginE,(_ZN34_INTERNAL_d4c0db86_4_k_cu_742f6f614cuda3std6ranges3__45__cpo4nextE - _ZN34_INTERNAL_d4c0db86_4_k_cu_742f6f614cuda3std3__45__cpo7crbeginE)
_ZN34_INTERNAL_d4c0db86_4_k_cu_742f6f614cuda3std3__45__cpo7crbeginE:
	.zero		1
	.type		_ZN34_INTERNAL_d4c0db86_4_k_cu_742f6f614cuda3std6ranges3__45__cpo4nextE,@object
	.size		_ZN34_INTERNAL_d4c0db86_4_k_cu_742f6f614cuda3std6ranges3__45__cpo4nextE,(_ZN34_INTERNAL_d4c0db86_4_k_cu_742f6f614cuda3std6ranges3__45__cpo4swapE - _ZN34_INTERNAL_d4c0db86_4_k_cu_742f6f614cuda3std6ranges3__45__cpo4nextE)
_ZN34_INTERNAL_d4c0db86_4_k_cu_742f6f614cuda3std6ranges3__45__cpo4nextE:
	.zero		1
	.type		_ZN34_INTERNAL_d4c0db86_4_k_cu_742f6f614cuda3std6ranges3__45__cpo4swapE,@object
	.size		_ZN34_INTERNAL_d4c0db86_4_k_cu_742f6f614cuda3std6ranges3__45__cpo4swapE,(_ZN34_INTERNAL_d4c0db86_4_k_cu_742f6f616thrust24THRUST_300001_SM_1000_NS8cuda_cub10par_nosyncE - _ZN34_INTERNAL_d4c0db86_4_k_cu_742f6f614cuda3std6ranges3__45__cpo4swapE)
_ZN34_INTERNAL_d4c0db86_4_k_cu_742f6f614cuda3std6ranges3__45__cpo4swapE:
	.zero		1
	.type		_ZN34_INTERNAL_d4c0db86_4_k_cu_742f6f616thrust24THRUST_300001_SM_1000_NS8cuda_cub10par_nosyncE,@object
	.size		_ZN34_INTERNAL_d4c0db86_4_k_cu_742f6f616thrust24THRUST_300001_SM_1000_NS8cuda_cub10par_nosyncE,(_ZN34_INTERNAL_d4c0db86_4_k_cu_742f6f616thrust24THRUST_300001_SM_1000_NS12placeholders2_9E - _ZN34_INTERNAL_d4c0db86_4_k_cu_742f6f616thrust24THRUST_300001_SM_1000_NS8cuda_cub10par_nosyncE)
_ZN34_INTERNAL_d4c0db86_4_k_cu_742f6f616thrust24THRUST_300001_SM_1000_NS8cuda_cub10par_nosyncE:
	.zero		1
	.type		_ZN34_INTERNAL_d4c0db86_4_k_cu_742f6f616thrust24THRUST_300001_SM_1000_NS12placeholders2_9E,@object
	.size		_ZN34_INTERNAL_d4c0db86_4_k_cu_742f6f616thrust24THRUST_300001_SM_1000_NS12placeholders2_9E,(_ZN34_INTERNAL_d4c0db86_4_k_cu_742f6f614cuda3std3__436_GLOBAL__N__d4c0db86_4_k_cu_742f6f616ignoreE - _ZN34_INTERNAL_d4c0db86_4_k_cu_742f6f616thrust24THRUST_300001_SM_1000_NS12placeholders2_9E)
_ZN34_INTERNAL_d4c0db86_4_k_cu_742f6f616thrust24THRUST_300001_SM_1000_NS12placeholders2_9E:
	.zero		1
	.type		_ZN34_INTERNAL_d4c0db86_4_k_cu_742f6f614cuda3std3__436_GLOBAL__N__d4c0db86_4_k_cu_742f6f616ignoreE,@object
	.size		_ZN34_INTERNAL_d4c0db86_4_k_cu_742f6f614cuda3std3__436_GLOBAL__N__d4c0db86_4_k_cu_742f6f616ignoreE,(_ZN34_INTERNAL_d4c0db86_4_k_cu_742f6f614cuda3std6ranges3__45__cpo4dataE - _ZN34_INTERNAL_d4c0db86_4_k_cu_742f6f614cuda3std3__436_GLOBAL__N__d4c0db86_4_k_cu_742f6f616ignoreE)
_ZN34_INTERNAL_d4c0db86_4_k_cu_742f6f614cuda3std3__436_GLOBAL__N__d4c0db86_4_k_cu_742f6f616ignoreE:
	.zero		1
	.type		_ZN34_INTERNAL_d4c0db86_4_k_cu_742f6f614cuda3std6ranges3__45__cpo4dataE,@object
	.size		_ZN34_INTERNAL_d4c0db86_4_k_cu_742f6f614cuda3std6ranges3__45__cpo4dataE,(_ZN34_INTERNAL_d4c0db86_4_k_cu_742f6f616thrust24THRUST_300001_SM_1000_NS12placeholders2_1E - _ZN34_INTERNAL_d4c0db86_4_k_cu_742f6f614cuda3std6ranges3__45__cpo4dataE)
_ZN34_INTERNAL_d4c0db86_4_k_cu_742f6f614cuda3std6ranges3__45__cpo4dataE:
	.zero		1
	.type		_ZN34_INTERNAL_d4c0db86_4_k_cu_742f6f616thrust24THRUST_300001_SM_1000_NS12placeholders2_1E,@object
	.size		_ZN34_INTERNAL_d4c0db86_4_k_cu_742f6f616thrust24THRUST_300001_SM_1000_NS12placeholders2_1E,(_ZN34_INTERNAL_d4c0db86_4_k_cu_742f6f614cuda3std3__45__cpo5beginE - _ZN34_INTERNAL_d4c0db86_4_k_cu_742f6f616thrust24THRUST_300001_SM_1000_NS12placeholders2_1E)
_ZN34_INTERNAL_d4c0db86_4_k_cu_742f6f616thrust24THRUST_300001_SM_1000_NS12placeholders2_1E:
	.zero		1
	.type		_ZN34_INTERNAL_d4c0db86_4_k_cu_742f6f614cuda3std3__45__cpo5beginE,@object
	.size		_ZN34_INTERNAL_d4c0db86_4_k_cu_742f6f614cuda3std3__45__cpo5beginE,(_ZN34_INTERNAL_d4c0db86_4_k_cu_742f6f614cuda3std6ranges3__45__cpo5beginE - _ZN34_INTERNAL_d4c0db86_4_k_cu_742f6f614cuda3std3__45__cpo5beginE)
_ZN34_INTERNAL_d4c0db86_4_k_cu_742f6f614cuda3std3__45__cpo5beginE:
	.zero		1
	.type		_ZN34_INTERNAL_d4c0db86_4_k_cu_742f6f614cuda3std6ranges3__45__cpo5beginE,@object
	.size		_ZN34_INTERNAL_d4c0db86_4_k_cu_742f6f614cuda3std6ranges3__45__cpo5beginE,(_ZN34_INTERNAL_d4c0db86_4_k_cu_742f6f616thrust24THRUST_300001_SM_1000_NS12placeholders2_5E - _ZN34_INTERNAL_d4c0db86_4_k_cu_742f6f614cuda3std6ranges3__45__cpo5beginE)
_ZN34_INTERNAL_d4c0db86_4_k_cu_742f6f614cuda3std6ranges3__45__cpo5beginE:
	.zero		1
	.type		_ZN34_INTERNAL_d4c0db86_4_k_cu_742f6f616thrust24THRUST_300001_SM_1000_NS12placeholders2_5E,@object
	.size		_ZN34_INTERNAL_d4c0db86_4_k_cu_742f6f616thrust24THRUST_300001_SM_1000_NS12placeholders2_5E,(_ZN34_INTERNAL_d4c0db86_4_k_cu_742f6f614cuda3std3__45__cpo6rbeginE - _ZN34_INTERNAL_d4c0db86_4_k_cu_742f6f616thrust24THRUST_300001_SM_1000_NS12placeholders2_5E)
_ZN34_INTERNAL_d4c0db86_4_k_cu_742f6f616thrust24THRUST_300001_SM_1000_NS12placeholders2_5E:
	.zero		1
	.type		_ZN34_INTERNAL_d4c0db86_4_k_cu_742f6f614cuda3std3__45__cpo6rbeginE,@object
	.size		_ZN34_INTERNAL_d4c0db86_4_k_cu_742f6f614cuda3std3__45__cpo6rbeginE,(_ZN34_INTERNAL_d4c0db86_4_k_cu_742f6f614cuda3std6ranges3__45__cpo7advanceE - _ZN34_INTERNAL_d4c0db86_4_k_cu_742f6f614cuda3std3__45__cpo6rbeginE)
_ZN34_INTERNAL_d4c0db86_4_k_cu_742f6f614cuda3std3__45__cpo6rbeginE:
	.zero		1
	.type		_ZN34_INTERNAL_d4c0db86_4_k_cu_742f6f614cuda3std6ranges3__45__cpo7advanceE,@object
	.size		_ZN34_INTERNAL_d4c0db86_4_k_cu_742f6f614cuda3std6ranges3__45__cpo7advanceE,(_ZN34_INTERNAL_d4c0db86_4_k_cu_742f6f614cuda3std3__47nulloptE - _ZN34_INTERNAL_d4c0db86_4_k_cu_742f6f614cuda3std6ranges3__45__cpo7advanceE)
_ZN34_INTERNAL_d4c0db86_4_k_cu_742f6f614cuda3std6ranges3__45__cpo7advanceE:
	.zero		1
	.type		_ZN34_INTERNAL_d4c0db86_4_k_cu_742f6f614cuda3std3__47nulloptE,@object
	.size		_ZN34_INTERNAL_d4c0db86_4_k_cu_742f6f614cuda3std3__47nulloptE,(_ZN34_INTERNAL_d4c0db86_4_k_cu_742f6f614cuda3std6ranges3__45__cpo8distanceE - _ZN34_INTERNAL_d4c0db86_4_k_cu_742f6f614cuda3std3__47nulloptE)
_ZN34_INTERNAL_d4c0db86_4_k_cu_742f6f614cuda3std3__47nulloptE:
	.zero		1
	.type		_ZN34_INTERNAL_d4c0db86_4_k_cu_742f6f614cuda3std6ranges3__45__cpo8distanceE,@object
	.size		_ZN34_INTERNAL_d4c0db86_4_k_cu_742f6f614cuda3std6ranges3__45__cpo8distanceE,(_ZN34_INTERNAL_d4c0db86_4_k_cu_742f6f616thrust24THRUST_300001_SM_1000_NS12placeholders3_10E - _ZN34_INTERNAL_d4c0db86_4_k_cu_742f6f614cuda3std6ranges3__45__cpo8distanceE)
_ZN34_INTERNAL_d4c0db86_4_k_cu_742f6f614cuda3std6ranges3__45__cpo8distanceE:
	.zero		1
	.type		_ZN34_INTERNAL_d4c0db86_4_k_cu_742f6f616thrust24THRUST_300001_SM_1000_NS12placeholders3_10E,@object
	.size		_ZN34_INTERNAL_d4c0db86_4_k_cu_742f6f616thrust24THRUST_300001_SM_1000_NS12placeholders3_10E,(_ZN34_INTERNAL_d4c0db86_4_k_cu_742f6f614cuda3std3__419piecewise_constructE - _ZN34_INTERNAL_d4c0db86_4_k_cu_742f6f616thrust24THRUST_300001_SM_1000_NS12placeholders3_10E)
_ZN34_INTERNAL_d4c0db86_4_k_cu_742f6f616thrust24THRUST_300001_SM_1000_NS12placeholders3_10E:
	.zero		1
	.type		_ZN34_INTERNAL_d4c0db86_4_k_cu_742f6f614cuda3std3__419piecewise_constructE,@object
	.size		_ZN34_INTERNAL_d4c0db86_4_k_cu_742f6f614cuda3std3__419piecewise_constructE,(_ZN34_INTERNAL_d4c0db86_4_k_cu_742f6f614cuda3std6ranges3__45__cpo5cdataE - _ZN34_INTERNAL_d4c0db86_4_k_cu_742f6f614cuda3std3__419piecewise_constructE)
_ZN34_INTERNAL_d4c0db86_4_k_cu_742f6f614cuda3std3__419piecewise_constructE:
	.zero		1
	.type		_ZN34_INTERNAL_d4c0db86_4_k_cu_742f6f614cuda3std6ranges3__45__cpo5cdataE,@object
	.size		_ZN34_INTERNAL_d4c0db86_4_k_cu_742f6f614cuda3std6ranges3__45__cpo5cdataE,(_ZN34_INTERNAL_d4c0db86_4_k_cu_742f6f616thrust24THRUST_300001_SM_1000_NS12placeholders2_2E - _ZN34_INTERNAL_d4c0db86_4_k_cu_742f6f614cuda3std6ranges3__45__cpo5cdataE)
_ZN34_INTERNAL_d4c0db86_4_k_cu_742f6f614cuda3std6ranges3__45__cpo5cdataE:
	.zero		1
	.type		_ZN34_INTERNAL_d4c0db86_4_k_cu_742f6f616thrust24THRUST_300001_SM_1000_NS12placeholders2_2E,@object
	.size		_ZN34_INTERNAL_d4c0db86_4_k_cu_742f6f616thrust24THRUST_300001_SM_1000_NS12placeholders2_2E,(_ZN34_INTERNAL_d4c0db86_4_k_cu_742f6f614cuda3std3__45__cpo3endE - _ZN34_INTERNAL_d4c0db86_4_k_cu_742f6f616thrust24THRUST_300001_SM_1000_NS12placeholders2_2E)
_ZN34_INTERNAL_d4c0db86_4_k_cu_742f6f616thrust24THRUST_300001_SM_1000_NS12placeholders2_2E:
	.zero		1
	.type		_ZN34_INTERNAL_d4c0db86_4_k_cu_742f6f614cuda3std3__45__cpo3endE,@object
	.size		_ZN34_INTERNAL_d4c0db86_4_k_cu_742f6f614cuda3std3__45__cpo3endE,(_ZN34_INTERNAL_d4c0db86_4_k_cu_742f6f614cuda3std6ranges3__45__cpo3endE - _ZN34_INTERNAL_d4c0db86_4_k_cu_742f6f614cuda3std3__45__cpo3endE)
_ZN34_INTERNAL_d4c0db86_4_k_cu_742f6f614cuda3std3__45__cpo3endE:
	.zero		1
	.type		_ZN34_INTERNAL_d4c0db86_4_k_cu_742f6f614cuda3std6ranges3__45__cpo3endE,@object
	.size		_ZN34_INTERNAL_d4c0db86_4_k_cu_742f6f614cuda3std6ranges3__45__cpo3endE,(_ZN34_INTERNAL_d4c0db86_4_k_cu_742f6f616thrust24THRUST_300001_SM_1000_NS12placeholders2_6E - _ZN34_INTERNAL_d4c0db86_4_k_cu_742f6f614cuda3std6ranges3__45__cpo3endE)
_ZN34_INTERNAL_d4c0db86_4_k_cu_742f6f614cuda3std6ranges3__45__cpo3endE:
	.zero		1
	.type		_ZN34_INTERNAL_d4c0db86_4_k_cu_742f6f616thrust24THRUST_300001_SM_1000_NS12placeholders2_6E,@object
	.size		_ZN34_INTERNAL_d4c0db86_4_k_cu_742f6f616thrust24THRUST_300001_SM_1000_NS12placeholders2_6E,(_ZN34_INTERNAL_d4c0db86_4_k_cu_742f6f614cuda3std3__45__cpo4rendE - _ZN34_INTERNAL_d4c0db86_4_k_cu_742f6f616thrust24THRUST_300001_SM_1000_NS12placeholders2_6E)
_ZN34_INTERNAL_d4c0db86_4_k_cu_742f6f616thrust24THRUST_300001_SM_1000_NS12placeholders2_6E:
	.zero		1
	.type		_ZN34_INTERNAL_d4c0db86_4_k_cu_742f6f614cuda3std3__45__cpo4rendE,@object
	.size		_ZN34_INTERNAL_d4c0db86_4_k_cu_742f6f614cuda3std3__45__cpo4rendE,(_ZN34_INTERNAL_d4c0db86_4_k_cu_742f6f614cuda3std6ranges3__45__cpo9iter_swapE - _ZN34_INTERNAL_d4c0db86_4_k_cu_742f6f614cuda3std3__45__cpo4rendE)
_ZN34_INTERNAL_d4c0db86_4_k_cu_742f6f614cuda3std3__45__cpo4rendE:
	.zero		1
	.type		_ZN34_INTERNAL_d4c0db86_4_k_cu_742f6f614cuda3std6ranges3__45__cpo9iter_swapE,@object
	.size		_ZN34_INTERNAL_d4c0db86_4_k_cu_742f6f614cuda3std6ranges3__45__cpo9iter_swapE,(_ZN34_INTERNAL_d4c0db86_4_k_cu_742f6f614cuda3std3__48unexpectE - _ZN34_INTERNAL_d4c0db86_4_k_cu_742f6f614cuda3std6ranges3__45__cpo9iter_swapE)
_ZN34_INTERNAL_d4c0db86_4_k_cu_742f6f614cuda3std6ranges3__45__cpo9iter_swapE:
	.zero		1
	.type		_ZN34_INTERNAL_d4c0db86_4_k_cu_742f6f614cuda3std3__48unexpectE,@object
	.size		_ZN34_INTERNAL_d4c0db86_4_k_cu_742f6f614cuda3std3__48unexpectE,(_ZN34_INTERNAL_d4c0db86_4_k_cu_742f6f616thrust24THRUST_300001_SM_1000_NS8cuda_cub3parE - _ZN34_INTERNAL_d4c0db86_4_k_cu_742f6f614cuda3std3__48unexpectE)
_ZN34_INTERNAL_d4c0db86_4_k_cu_742f6f614cuda3std3__48unexpectE:
	.zero		1
	.type		_ZN34_INTERNAL_d4c0db86_4_k_cu_742f6f616thrust24THRUST_300001_SM_1000_NS8cuda_cub3parE,@object
	.size		_ZN34_INTERNAL_d4c0db86_4_k_cu_742f6f616thrust24THRUST_300001_SM_1000_NS8cuda_cub3parE,(_ZN34_INTERNAL_d4c0db86_4_k_cu_742f6f616thrust24THRUST_300001_SM_1000_NS12placeholders2_4E - _ZN34_INTERNAL_d4c0db86_4_k_cu_742f6f616thrust24THRUST_300001_SM_1000_NS8cuda_cub3parE)
_ZN34_INTERNAL_d4c0db86_4_k_cu_742f6f616thrust24THRUST_300001_SM_1000_NS8cuda_cub3parE:
	.zero		1
	.type		_ZN34_INTERNAL_d4c0db86_4_k_cu_742f6f616thrust24THRUST_300001_SM_1000_NS12placeholders2_4E,@object
	.size		_ZN34_INTERNAL_d4c0db86_4_k_cu_742f6f616thrust24THRUST_300001_SM_1000_NS12placeholders2_4E,(_ZN34_INTERNAL_d4c0db86_4_k_cu_742f6f614cuda3std3__45__cpo4cendE - _ZN34_INTERNAL_d4c0db86_4_k_cu_742f6f616thrust24THRUST_300001_SM_1000_NS12placeholders2_4E)
_ZN34_INTERNAL_d4c0db86_4_k_cu_742f6f616thrust24THRUST_300001_SM_1000_NS12placeholders2_4E:
	.zero		1
	.type		_ZN34_INTERNAL_d4c0db86_4_k_cu_742f6f614cuda3std3__45__cpo4cendE,@object
	.size		_ZN34_INTERNAL_d4c0db86_4_k_cu_742f6f614cuda3std3__45__cpo4cendE,(_ZN34_INTERNAL_d4c0db86_4_k_cu_742f6f614cuda3std6ranges3__45__cpo4cendE - _ZN34_INTERNAL_d4c0db86_4_k_cu_742f6f614cuda3std3__45__cpo4cendE)
_ZN34_INTERNAL_d4c0db86_4_k_cu_742f6f614cuda3std3__45__cpo4cendE:
	.zero		1
	.type		_ZN34_INTERNAL_d4c0db86_4_k_cu_742f6f614cuda3std6ranges3__45__cpo4cendE,@object
	.size		_ZN34_INTERNAL_d4c0db86_4_k_cu_742f6f614cuda3std6ranges3__45__cpo4cendE,(_ZN34_INTERNAL_d4c0db86_4_k_cu_742f6f614cuda3std3__420unreachable_sentinelE - _ZN34_INTERNAL_d4c0db86_4_k_cu_742f6f614cuda3std6ranges3__45__cpo4cendE)
_ZN34_INTERNAL_d4c0db86_4_k_cu_742f6f614cuda3std6ranges3__45__cpo4cendE:
	.zero		1
	.type		_ZN34_INTERNAL_d4c0db86_4_k_cu_742f6f614cuda3std3__420unreachable_sentinelE,@object
	.size		_ZN34_INTERNAL_d4c0db86_4_k_cu_742f6f614cuda3std3__420unreachable_sentinelE,(_ZN34_INTERNAL_d4c0db86_4_k_cu_742f6f614cuda3std6ranges3__45__cpo5ssizeE - _ZN34_INTERNAL_d4c0db86_4_k_cu_742f6f614cuda3std3__420unreachable_sentinelE)
_ZN34_INTERNAL_d4c0db86_4_k_cu_742f6f614cuda3std3__420unreachable_sentinelE:
	.zero		1
	.type		_ZN34_INTERNAL_d4c0db86_4_k_cu_742f6f614cuda3std6ranges3__45__cpo5ssizeE,@object
	.size		_ZN34_INTERNAL_d4c0db86_4_k_cu_742f6f614cuda3std6ranges3__45__cpo5ssizeE,(_ZN34_INTERNAL_d4c0db86_4_k_cu_742f6f616thrust24THRUST_300001_SM_1000_NS12placeholders2_8E - _ZN34_INTERNAL_d4c0db86_4_k_cu_742f6f614cuda3std6ranges3__45__cpo5ssizeE)
_ZN34_INTERNAL_d4c0db86_4_k_cu_742f6f614cuda3std6ranges3__45__cpo5ssizeE:
	.zero		1
	.type		_ZN34_INTERNAL_d4c0db86_4_k_cu_742f6f616thrust24THRUST_300001_SM_1000_NS12placeholders2_8E,@object
	.size		_ZN34_INTERNAL_d4c0db86_4_k_cu_742f6f616thrust24THRUST_300001_SM_1000_NS12placeholders2_8E,(_ZN34_INTERNAL_d4c0db86_4_k_cu_742f6f614cuda3std3__45__cpo5crendE - _ZN34_INTERNAL_d4c0db86_4_k_cu_742f6f616thrust24THRUST_300001_SM_1000_NS12placeholders2_8E)
_ZN34_INTERNAL_d4c0db86_4_k_cu_742f6f616thrust24THRUST_300001_SM_1000_NS12placeholders2_8E:
	.zero		1
	.type		_ZN34_INTERNAL_d4c0db86_4_k_cu_742f6f614cuda3std3__45__cpo5crendE,@object
	.size		_ZN34_INTERNAL_d4c0db86_4_k_cu_742f6f614cuda3std3__45__cpo5crendE,(_ZN34_INTERNAL_d4c0db86_4_k_cu_742f6f614cuda3std6ranges3__45__cpo4prevE - _ZN34_INTERNAL_d4c0db86_4_k_cu_742f6f614cuda3std3__45__cpo5crendE)
_ZN34_INTERNAL_d4c0db86_4_k_cu_742f6f614cuda3std3__45__cpo5crendE:
	.zero		1
	.type		_ZN34_INTERNAL_d4c0db86_4_k_cu_742f6f614cuda3std6ranges3__45__cpo4prevE,@object
	.size		_ZN34_INTERNAL_d4c0db86_4_k_cu_742f6f614cuda3std6ranges3__45__cpo4prevE,(_ZN34_INTERNAL_d4c0db86_4_k_cu_742f6f614cuda3std6ranges3__45__cpo9iter_moveE - _ZN34_INTERNAL_d4c0db86_4_k_cu_742f6f614cuda3std6ranges3__45__cpo4prevE)
_ZN34_INTERNAL_d4c0db86_4_k_cu_742f6f614cuda3std6ranges3__45__cpo4prevE:
	.zero		1
	.type		_ZN34_INTERNAL_d4c0db86_4_k_cu_742f6f614cuda3std6ranges3__45__cpo9iter_moveE,@object
	.size		_ZN34_INTERNAL_d4c0db86_4_k_cu_742f6f614cuda3std6ranges3__45__cpo9iter_moveE,(_ZN34_INTERNAL_d4c0db86_4_k_cu_742f6f616thrust24THRUST_300001_SM_1000_NS6system6detail10sequential3seqE - _ZN34_INTERNAL_d4c0db86_4_k_cu_742f6f614cuda3std6ranges3__45__cpo9iter_moveE)
_ZN34_INTERNAL_d4c0db86_4_k_cu_742f6f614cuda3std6ranges3__45__cpo9iter_moveE:
	.zero		1
	.type		_ZN34_INTERNAL_d4c0db86_4_k_cu_742f6f616thrust24THRUST_300001_SM_1000_NS6system6detail10sequential3seqE,@object
	.size		_ZN34_INTERNAL_d4c0db86_4_k_cu_742f6f616thrust24THRUST_300001_SM_1000_NS6system6detail10sequential3seqE,(.L_40 - _ZN34_INTERNAL_d4c0db86_4_k_cu_742f6f616thrust24THRUST_300001_SM_1000_NS6system6detail10sequential3seqE)
_ZN34_INTERNAL_d4c0db86_4_k_cu_742f6f616thrust24THRUST_300001_SM_1000_NS6system6detail10sequential3seqE:
	.zero		1
.L_40:


//--------------------- .nv.constant0._ZN3cub18CUB_300001_SM_10006detail8for_each13static_kernelINS2_12policy_hub_t12policy_500_tEmN6thrust24THRUST_300001_SM_1000_NS8cuda_cub20__uninitialized_fill7functorINS7_10device_ptrIfEEfEEEEvT0_T1_ --------------------------
	.section	.nv.constant0._ZN3cub18CUB_300001_SM_10006detail8for_each13static_kernelINS2_12policy_hub_t12policy_500_tEmN6thrust24THRUST_300001_SM_1000_NS8cuda_cub20__uninitialized_fill7functorINS7_10device_ptrIfEEfEEEEvT0_T1_,"a",@progbits
	.sectionflags	@""
	.align	4
.nv.constant0._ZN3cub18CUB_300001_SM_10006detail8for_each13static_kernelINS2_12policy_hub_t12policy_500_tEmN6thrust24THRUST_300001_SM_1000_NS8cuda_cub20__uninitialized_fill7functorINS7_10device_ptrIfEEfEEEEvT0_T1_:
	.zero		920


//--------------------- .nv.constant0._ZN3cub18CUB_300001_SM_10006detail11EmptyKernelIvEEvv --------------------------
	.section	.nv.constant0._ZN3cub18CUB_300001_SM_10006detail11EmptyKernelIvEEvv,"a",@progbits
	.sectionflags	@""
	.align	4
.nv.constant0._ZN3cub18CUB_300001_SM_10006detail11EmptyKernelIvEEvv:
	.zero		896


//--------------------- .nv.constant0._Z23initializeWeightsKernelPfim --------------------------
	.section	.nv.constant0._Z23initializeWeightsKernelPfim,"a",@progbits
	.sectionflags	@""
	.align	4
.nv.constant0._Z23initializeWeightsKernelPfim:
	.zero		920


//--------------------- SYMBOLS --------------------------

	.type		.nv.reservedSmem.offset0,@object
	.size		.nv.reservedSmem.offset0,0x4
